//
// Generated by NVIDIA NVVM Compiler
//
// Compiler Build ID: CL-36424714
// Cuda compilation tools, release 13.0, V13.0.88
// Based on NVVM 20.0.0
//

.version 9.0
.target sm_100
.address_size 64

	// .globl	_Z15count_in_v1_gpulldlPf
.extern .func  (.param .b64 func_retval0) malloc
(
	.param .b64 malloc_param_0
)
;

.visible .entry _Z15count_in_v1_gpulldlPf(
	.param .u64 _Z15count_in_v1_gpulldlPf_param_0,
	.param .u64 _Z15count_in_v1_gpulldlPf_param_1,
	.param .f64 _Z15count_in_v1_gpulldlPf_param_2,
	.param .u64 _Z15count_in_v1_gpulldlPf_param_3,
	.param .u64 .ptr .align 1 _Z15count_in_v1_gpulldlPf_param_4
)
{
	.reg .pred 	%p<23>;
	.reg .b32 	%r<13>;
	.reg .b32 	%f<2>;
	.reg .b64 	%rd<153>;
	.reg .b64 	%fd<84>;

	ld.param.u64 	%rd49, [_Z15count_in_v1_gpulldlPf_param_0];
	ld.param.u64 	%rd50, [_Z15count_in_v1_gpulldlPf_param_1];
	ld.param.f64 	%fd14, [_Z15count_in_v1_gpulldlPf_param_2];
	ld.param.u64 	%rd51, [_Z15count_in_v1_gpulldlPf_param_3];
	ld.param.u64 	%rd52, [_Z15count_in_v1_gpulldlPf_param_4];
	mov.u32 	%r4, %ntid.x;
	mov.u32 	%r5, %ctaid.x;
	mov.u32 	%r6, %tid.x;
	mad.lo.s32 	%r12, %r4, %r5, %r6;
	shl.b64 	%rd53, %rd51, 3;
	{ // callseq 0, 0
	.param .b64 param0;
	st.param.b64 	[param0], %rd53;
	.param .b64 retval0;
	call.uni (retval0), 
	malloc, 
	(
	param0
	);
	ld.param.b64 	%rd54, [retval0];
	} // callseq 0
	setp.lt.s64 	%p1, %rd51, 1;
	@%p1 bra 	$L__BB0_13;
	and.b64  	%rd2, %rd51, 15;
	setp.lt.u64 	%p2, %rd51, 16;
	mov.b64 	%rd136, 0;
	@%p2 bra 	$L__BB0_4;
	and.b64  	%rd136, %rd51, 9223372036854775792;
	add.s64 	%rd141, %rd54, 64;
	mov.u64 	%rd142, %rd136;
$L__BB0_3:
	.pragma "nounroll";
	mov.b64 	%rd56, 0;
	st.u64 	[%rd141+-64], %rd56;
	st.u64 	[%rd141+-56], %rd56;
	st.u64 	[%rd141+-48], %rd56;
	st.u64 	[%rd141+-40], %rd56;
	st.u64 	[%rd141+-32], %rd56;
	st.u64 	[%rd141+-24], %rd56;
	st.u64 	[%rd141+-16], %rd56;
	st.u64 	[%rd141+-8], %rd56;
	st.u64 	[%rd141], %rd56;
	st.u64 	[%rd141+8], %rd56;
	st.u64 	[%rd141+16], %rd56;
	st.u64 	[%rd141+24], %rd56;
	st.u64 	[%rd141+32], %rd56;
	st.u64 	[%rd141+40], %rd56;
	st.u64 	[%rd141+48], %rd56;
	st.u64 	[%rd141+56], %rd56;
	add.s64 	%rd142, %rd142, -16;
	add.s64 	%rd141, %rd141, 128;
	setp.eq.s64 	%p3, %rd142, 0;
	@%p3 bra 	$L__BB0_4;
	bra.uni 	$L__BB0_3;
$L__BB0_4:
	setp.eq.s64 	%p4, %rd2, 0;
	@%p4 bra 	$L__BB0_13;
	and.b64  	%rd6, %rd51, 7;
	setp.lt.u64 	%p5, %rd2, 8;
	@%p5 bra 	$L__BB0_7;
	shl.b64 	%rd57, %rd136, 3;
	add.s64 	%rd58, %rd54, %rd57;
	mov.b64 	%rd59, 0;
	st.u64 	[%rd58], %rd59;
	st.u64 	[%rd58+8], %rd59;
	st.u64 	[%rd58+16], %rd59;
	st.u64 	[%rd58+24], %rd59;
	st.u64 	[%rd58+32], %rd59;
	st.u64 	[%rd58+40], %rd59;
	st.u64 	[%rd58+48], %rd59;
	st.u64 	[%rd58+56], %rd59;
	add.s64 	%rd136, %rd136, 8;
$L__BB0_7:
	setp.eq.s64 	%p6, %rd6, 0;
	@%p6 bra 	$L__BB0_13;
	and.b64  	%rd139, %rd51, 3;
	setp.lt.u64 	%p7, %rd6, 4;
	@%p7 bra 	$L__BB0_10;
	shl.b64 	%rd60, %rd136, 3;
	add.s64 	%rd61, %rd54, %rd60;
	mov.b64 	%rd62, 0;
	st.u64 	[%rd61], %rd62;
	st.u64 	[%rd61+8], %rd62;
	st.u64 	[%rd61+16], %rd62;
	st.u64 	[%rd61+24], %rd62;
	add.s64 	%rd136, %rd136, 4;
$L__BB0_10:
	setp.eq.s64 	%p8, %rd139, 0;
	@%p8 bra 	$L__BB0_13;
	shl.b64 	%rd63, %rd136, 3;
	add.s64 	%rd140, %rd54, %rd63;
$L__BB0_12:
	.pragma "nounroll";
	mov.b64 	%rd64, 0;
	st.u64 	[%rd140], %rd64;
	add.s64 	%rd140, %rd140, 8;
	add.s64 	%rd139, %rd139, -1;
	setp.ne.s64 	%p9, %rd139, 0;
	@%p9 bra 	$L__BB0_12;
$L__BB0_13:
	setp.eq.s32 	%p10, %r12, 0;
	mov.b64 	%rd143, 0;
	@%p10 bra 	$L__BB0_14;
	bra.uni 	$L__BB0_30;
$L__BB0_14:
	setp.lt.s64 	%p13, %rd51, 1;
	mov.f64 	%fd83, 0d0000000000000000;
	@%p13 bra 	$L__BB0_27;
	and.b64  	%rd21, %rd51, 15;
	setp.lt.u64 	%p14, %rd51, 16;
	mov.f64 	%fd83, 0d0000000000000000;
	mov.b64 	%rd148, 0;
	@%p14 bra 	$L__BB0_18;
	and.b64  	%rd148, %rd51, 9223372036854775792;
	add.s64 	%rd146, %rd54, 64;
	mov.f64 	%fd83, 0d0000000000000000;
	mov.u64 	%rd147, %rd148;
$L__BB0_17:
	.pragma "nounroll";
	ld.u64 	%rd72, [%rd146+-64];
	sub.s64 	%rd73, %rd72, %rd50;
	cvt.rn.f64.s64 	%fd19, %rd73;
	fma.rn.f64 	%fd20, %fd19, %fd19, %fd83;
	ld.u64 	%rd74, [%rd146+-56];
	sub.s64 	%rd75, %rd74, %rd50;
	cvt.rn.f64.s64 	%fd21, %rd75;
	fma.rn.f64 	%fd22, %fd21, %fd21, %fd20;
	ld.u64 	%rd76, [%rd146+-48];
	sub.s64 	%rd77, %rd76, %rd50;
	cvt.rn.f64.s64 	%fd23, %rd77;
	fma.rn.f64 	%fd24, %fd23, %fd23, %fd22;
	ld.u64 	%rd78, [%rd146+-40];
	sub.s64 	%rd79, %rd78, %rd50;
	cvt.rn.f64.s64 	%fd25, %rd79;
	fma.rn.f64 	%fd26, %fd25, %fd25, %fd24;
	ld.u64 	%rd80, [%rd146+-32];
	sub.s64 	%rd81, %rd80, %rd50;
	cvt.rn.f64.s64 	%fd27, %rd81;
	fma.rn.f64 	%fd28, %fd27, %fd27, %fd26;
	ld.u64 	%rd82, [%rd146+-24];
	sub.s64 	%rd83, %rd82, %rd50;
	cvt.rn.f64.s64 	%fd29, %rd83;
	fma.rn.f64 	%fd30, %fd29, %fd29, %fd28;
	ld.u64 	%rd84, [%rd146+-16];
	sub.s64 	%rd85, %rd84, %rd50;
	cvt.rn.f64.s64 	%fd31, %rd85;
	fma.rn.f64 	%fd32, %fd31, %fd31, %fd30;
	ld.u64 	%rd86, [%rd146+-8];
	sub.s64 	%rd87, %rd86, %rd50;
	cvt.rn.f64.s64 	%fd33, %rd87;
	fma.rn.f64 	%fd34, %fd33, %fd33, %fd32;
	ld.u64 	%rd88, [%rd146];
	sub.s64 	%rd89, %rd88, %rd50;
	cvt.rn.f64.s64 	%fd35, %rd89;
	fma.rn.f64 	%fd36, %fd35, %fd35, %fd34;
	ld.u64 	%rd90, [%rd146+8];
	sub.s64 	%rd91, %rd90, %rd50;
	cvt.rn.f64.s64 	%fd37, %rd91;
	fma.rn.f64 	%fd38, %fd37, %fd37, %fd36;
	ld.u64 	%rd92, [%rd146+16];
	sub.s64 	%rd93, %rd92, %rd50;
	cvt.rn.f64.s64 	%fd39, %rd93;
	fma.rn.f64 	%fd40, %fd39, %fd39, %fd38;
	ld.u64 	%rd94, [%rd146+24];
	sub.s64 	%rd95, %rd94, %rd50;
	cvt.rn.f64.s64 	%fd41, %rd95;
	fma.rn.f64 	%fd42, %fd41, %fd41, %fd40;
	ld.u64 	%rd96, [%rd146+32];
	sub.s64 	%rd97, %rd96, %rd50;
	cvt.rn.f64.s64 	%fd43, %rd97;
	fma.rn.f64 	%fd44, %fd43, %fd43, %fd42;
	ld.u64 	%rd98, [%rd146+40];
	sub.s64 	%rd99, %rd98, %rd50;
	cvt.rn.f64.s64 	%fd45, %rd99;
	fma.rn.f64 	%fd46, %fd45, %fd45, %fd44;
	ld.u64 	%rd100, [%rd146+48];
	sub.s64 	%rd101, %rd100, %rd50;
	cvt.rn.f64.s64 	%fd47, %rd101;
	fma.rn.f64 	%fd48, %fd47, %fd47, %fd46;
	ld.u64 	%rd102, [%rd146+56];
	sub.s64 	%rd103, %rd102, %rd50;
	cvt.rn.f64.s64 	%fd49, %rd103;
	fma.rn.f64 	%fd83, %fd49, %fd49, %fd48;
	add.s64 	%rd147, %rd147, -16;
	add.s64 	%rd146, %rd146, 128;
	setp.ne.s64 	%p15, %rd147, 0;
	@%p15 bra 	$L__BB0_17;
$L__BB0_18:
	setp.eq.s64 	%p16, %rd21, 0;
	@%p16 bra 	$L__BB0_27;
	and.b64  	%rd38, %rd51, 7;
	setp.lt.u64 	%p17, %rd21, 8;
	@%p17 bra 	$L__BB0_21;
	shl.b64 	%rd104, %rd148, 3;
	add.s64 	%rd105, %rd54, %rd104;
	ld.u64 	%rd106, [%rd105];
	sub.s64 	%rd107, %rd106, %rd50;
	cvt.rn.f64.s64 	%fd51, %rd107;
	fma.rn.f64 	%fd52, %fd51, %fd51, %fd83;
	ld.u64 	%rd108, [%rd105+8];
	sub.s64 	%rd109, %rd108, %rd50;
	cvt.rn.f64.s64 	%fd53, %rd109;
	fma.rn.f64 	%fd54, %fd53, %fd53, %fd52;
	ld.u64 	%rd110, [%rd105+16];
	sub.s64 	%rd111, %rd110, %rd50;
	cvt.rn.f64.s64 	%fd55, %rd111;
	fma.rn.f64 	%fd56, %fd55, %fd55, %fd54;
	ld.u64 	%rd112, [%rd105+24];
	sub.s64 	%rd113, %rd112, %rd50;
	cvt.rn.f64.s64 	%fd57, %rd113;
	fma.rn.f64 	%fd58, %fd57, %fd57, %fd56;
	ld.u64 	%rd114, [%rd105+32];
	sub.s64 	%rd115, %rd114, %rd50;
	cvt.rn.f64.s64 	%fd59, %rd115;
	fma.rn.f64 	%fd60, %fd59, %fd59, %fd58;
	ld.u64 	%rd116, [%rd105+40];
	sub.s64 	%rd117, %rd116, %rd50;
	cvt.rn.f64.s64 	%fd61, %rd117;
	fma.rn.f64 	%fd62, %fd61, %fd61, %fd60;
	ld.u64 	%rd118, [%rd105+48];
	sub.s64 	%rd119, %rd118, %rd50;
	cvt.rn.f64.s64 	%fd63, %rd119;
	fma.rn.f64 	%fd64, %fd63, %fd63, %fd62;
	ld.u64 	%rd120, [%rd105+56];
	sub.s64 	%rd121, %rd120, %rd50;
	cvt.rn.f64.s64 	%fd65, %rd121;
	fma.rn.f64 	%fd83, %fd65, %fd65, %fd64;
	add.s64 	%rd148, %rd148, 8;
$L__BB0_21:
	setp.eq.s64 	%p18, %rd38, 0;
	@%p18 bra 	$L__BB0_27;
	and.b64  	%rd151, %rd51, 3;
	setp.lt.u64 	%p19, %rd38, 4;
	@%p19 bra 	$L__BB0_24;
	shl.b64 	%rd122, %rd148, 3;
	add.s64 	%rd123, %rd54, %rd122;
	ld.u64 	%rd124, [%rd123];
	sub.s64 	%rd125, %rd124, %rd50;
	cvt.rn.f64.s64 	%fd67, %rd125;
	fma.rn.f64 	%fd68, %fd67, %fd67, %fd83;
	ld.u64 	%rd126, [%rd123+8];
	sub.s64 	%rd127, %rd126, %rd50;
	cvt.rn.f64.s64 	%fd69, %rd127;
	fma.rn.f64 	%fd70, %fd69, %fd69, %fd68;
	ld.u64 	%rd128, [%rd123+16];
	sub.s64 	%rd129, %rd128, %rd50;
	cvt.rn.f64.s64 	%fd71, %rd129;
	fma.rn.f64 	%fd72, %fd71, %fd71, %fd70;
	ld.u64 	%rd130, [%rd123+24];
	sub.s64 	%rd131, %rd130, %rd50;
	cvt.rn.f64.s64 	%fd73, %rd131;
	fma.rn.f64 	%fd83, %fd73, %fd73, %fd72;
	add.s64 	%rd148, %rd148, 4;
$L__BB0_24:
	setp.eq.s64 	%p20, %rd151, 0;
	@%p20 bra 	$L__BB0_27;
	shl.b64 	%rd132, %rd148, 3;
	add.s64 	%rd152, %rd54, %rd132;
$L__BB0_26:
	.pragma "nounroll";
	ld.u64 	%rd133, [%rd152];
	sub.s64 	%rd134, %rd133, %rd50;
	cvt.rn.f64.s64 	%fd74, %rd134;
	fma.rn.f64 	%fd83, %fd74, %fd74, %fd83;
	add.s64 	%rd152, %rd152, 8;
	add.s64 	%rd151, %rd151, -1;
	setp.ne.s64 	%p21, %rd151, 0;
	@%p21 bra 	$L__BB0_26;
$L__BB0_27:
	setp.geu.f64 	%p22, %fd83, %fd14;
	@%p22 bra 	$L__BB0_29;
	cvta.to.global.u64 	%rd135, %rd52;
	atom.global.add.f32 	%f1, [%rd135], 0f3F800000;
$L__BB0_29:
	ret;
$L__BB0_30:
	cvt.s64.s32 	%rd25, %r12;
	or.b64  	%rd66, %rd25, %rd49;
	and.b64  	%rd67, %rd66, -4294967296;
	setp.ne.s64 	%p11, %rd67, 0;
	@%p11 bra 	$L__BB0_32;
	cvt.u32.u64 	%r7, %rd49;
	cvt.u32.u64 	%r8, %rd25;
	div.u32 	%r9, %r8, %r7;
	mul.lo.s32 	%r10, %r9, %r7;
	sub.s32 	%r11, %r8, %r10;
	cvt.u64.u32 	%rd144, %r9;
	cvt.u64.u32 	%rd145, %r11;
	bra.uni 	$L__BB0_33;
$L__BB0_32:
	div.s64 	%rd144, %rd25, %rd49;
	mul.lo.s64 	%rd68, %rd144, %rd49;
	sub.s64 	%rd145, %rd25, %rd68;
$L__BB0_33:
	cvt.u32.u64 	%r12, %rd144;
	shl.b64 	%rd69, %rd143, 3;
	add.s64 	%rd70, %rd54, %rd69;
	st.u64 	[%rd70], %rd145;
	add.s64 	%rd143, %rd143, 1;
	setp.eq.s32 	%p12, %r12, 0;
	@%p12 bra 	$L__BB0_14;
	bra.uni 	$L__BB0_30;

}


// ===== COMPILED SASS (sm_100) =====

	.target	sm_100

	.elftype	@"ET_EXEC"


//--------------------- .note.nv.tkinfo           --------------------------
	.section	.note.nv.tkinfo,"",@"SHT_NOTE"
	.sectionflags	@"SHF_NOTE_NV_TKINFO"
	.tkinfo
        /*0018*/ 	.word	0x00000002
        /*0030*/ 	.string	""
        /*0030*/ 	.string	"ptxas"
        /*0030*/ 	.string	"Cuda compilation tools, release 13.0, V13.0.88"
        /*0030*/ 	.string	"Build cuda_13.0.r13.0/compiler.36424714_0"
        /*0030*/ 	.string	"-arch sm_100 -m 64 "



//--------------------- .note.nv.cuinfo           --------------------------
	.section	.note.nv.cuinfo,"",@"SHT_NOTE"
	.sectionflags	@"SHF_NOTE_NV_CUINFO"
        /*0018*/ 	.short	0x0002
        /*001a*/ 	.short	0x0064
        /*001c*/ 	.short	0x0082
	.zero		2


//--------------------- .nv.info                  --------------------------
	.section	.nv.info,"",@"SHT_CUDA_INFO"
	.align	4


	//----- nvinfo : EIATTR_REGCOUNT
	.align		4
        /*0000*/ 	.byte	0x04, 0x2f
        /*0002*/ 	.short	(.L_1 - .L_0)
	.align		4
.L_0:
        /*0004*/ 	.word	index@(_Z15count_in_v1_gpulldlPf)
        /*0008*/ 	.word	0x00000020


	//----- nvinfo : EIATTR_FRAME_SIZE
	.align		4
.L_1:
        /*000c*/ 	.byte	0x04, 0x11
        /*000e*/ 	.short	(.L_3 - .L_2)
	.align		4
.L_2:
        /*0010*/ 	.word	index@($__internal_0_$__cuda_sm20_div_s64)
        /*0014*/ 	.word	0x00000000


	//----- nvinfo : EIATTR_FRAME_SIZE
	.align		4
.L_3:
        /*0018*/ 	.byte	0x04, 0x11
        /*001a*/ 	.short	(.L_5 - .L_4)
	.align		4
.L_4:
        /*001c*/ 	.word	index@(_Z15count_in_v1_gpulldlPf)
        /*0020*/ 	.word	0x00000000


	//----- nvinfo : EIATTR_MIN_STACK_SIZE
	.align		4
.L_5:
        /*0024*/ 	.byte	0x04, 0x12
        /*0026*/ 	.short	(.L_7 - .L_6)
	.align		4
.L_6:
        /*0028*/ 	.word	index@(_Z15count_in_v1_gpulldlPf)
        /*002c*/ 	.word	0x00000000
.L_7:


//--------------------- .nv.compat                --------------------------
	.section	.nv.compat,"",@"SHT_CUDA_COMPAT_INFO"
	.align	4
        /*0000*/ 	.byte	0x02, 0x09, 0x00, 0x00, 0x02, 0x02, 0x01, 0x00, 0x02, 0x05, 0x05, 0x00, 0x03, 0x07, 0x01, 0x01
        /*0010*/ 	.byte	0x02, 0x03, 0x00, 0x00, 0x02, 0x06, 0x01, 0x00, 0x04, 0x0b, 0x08, 0x00, 0x01, 0x00, 0x00, 0x00
        /*0020*/ 	.byte	0x00, 0x00, 0x00, 0x00


//--------------------- .nv.info._Z15count_in_v1_gpulldlPf --------------------------
	.section	.nv.info._Z15count_in_v1_gpulldlPf,"",@"SHT_CUDA_INFO"
	.sectionflags	@""
	.align	4


	//----- nvinfo : EIATTR_CUDA_API_VERSION
	.align		4
        /*0000*/ 	.byte	0x04, 0x37
        /*0002*/ 	.short	(.L_9 - .L_8)
.L_8:
        /*0004*/ 	.word	0x00000082


	//----- nvinfo : EIATTR_KPARAM_INFO
	.align		4
.L_9:
        /*0008*/ 	.byte	0x04, 0x17
        /*000a*/ 	.short	(.L_11 - .L_10)
.L_10:
        /*000c*/ 	.word	0x00000000
        /*0010*/ 	.short	0x0004
        /*0012*/ 	.short	0x0020
        /*0014*/ 	.byte	0x00, 0xf5, 0x21, 0x00


	//----- nvinfo : EIATTR_KPARAM_INFO
	.align		4
.L_11:
        /*0018*/ 	.byte	0x04, 0x17
        /*001a*/ 	.short	(.L_13 - .L_12)
.L_12:
        /*001c*/ 	.word	0x00000000
        /*0020*/ 	.short	0x0003
        /*0022*/ 	.short	0x0018
        /*0024*/ 	.byte	0x00, 0xf0, 0x21, 0x00


	//----- nvinfo : EIATTR_KPARAM_INFO
	.align		4
.L_13:
        /*0028*/ 	.byte	0x04, 0x17
        /*002a*/ 	.short	(.L_15 - .L_14)
.L_14:
        /*002c*/ 	.word	0x00000000
        /*0030*/ 	.short	0x0002
        /*0032*/ 	.short	0x0010
        /*0034*/ 	.byte	0x00, 0xf0, 0x21, 0x00


	//----- nvinfo : EIATTR_KPARAM_INFO
	.align		4
.L_15:
        /*0038*/ 	.byte	0x04, 0x17
        /*003a*/ 	.short	(.L_17 - .L_16)
.L_16:
        /*003c*/ 	.word	0x00000000
        /*0040*/ 	.short	0x0001
        /*0042*/ 	.short	0x0008
        /*0044*/ 	.byte	0x00, 0xf0, 0x21, 0x00


	//----- nvinfo : EIATTR_KPARAM_INFO
	.align		4
.L_17:
        /*0048*/ 	.byte	0x04, 0x17
        /*004a*/ 	.short	(.L_19 - .L_18)
.L_18:
        /*004c*/ 	.word	0x00000000
        /*0050*/ 	.short	0x0000
        /*0052*/ 	.short	0x0000
        /*0054*/ 	.byte	0x00, 0xf0, 0x21, 0x00


	//----- nvinfo : EIATTR_SPARSE_MMA_MASK
	.align		4
.L_19:
        /*0058*/ 	.byte	0x03, 0x50
        /*005a*/ 	.short	0x0000


	//----- nvinfo : EIATTR_MAXREG_COUNT
	.align		4
        /*005c*/ 	.byte	0x03, 0x1b
        /*005e*/ 	.short	0x00ff


	//----- nvinfo : EIATTR_EXTERNS
	.align		4
        /*0060*/ 	.byte	0x04, 0x0f
        /*0062*/ 	.short	(.L_21 - .L_20)


	//   ....[0]....
	.align		4
.L_20:
        /*0064*/ 	.word	index@(malloc)


	//----- nvinfo : EIATTR_MERCURY_ISA_VERSION
	.align		4
.L_21:
        /*0068*/ 	.byte	0x03, 0x5f
        /*006a*/ 	.short	0x0101


	//----- nvinfo : EIATTR_VRC_CTA_INIT_COUNT
	.align		4
        /*006c*/ 	.byte	0x02, 0x4a
	.zero		1
	.zero		1


	//----- nvinfo : EIATTR_SYSCALL_OFFSETS
	.align		4
        /*0070*/ 	.byte	0x04, 0x46
        /*0072*/ 	.short	(.L_23 - .L_22)


	//   ....[0]....
.L_22:
        /*0074*/ 	.word	0x00000100


	//----- nvinfo : EIATTR_EXIT_INSTR_OFFSETS
	.align		4
.L_23:
        /*0078*/ 	.byte	0x04, 0x1c
        /*007a*/ 	.short	(.L_25 - .L_24)


	//   ....[0]....
.L_24:
        /*007c*/ 	.word	0x00001c90


	//   ....[1]....
        /*0080*/ 	.word	0x00001cf0


	//----- nvinfo : EIATTR_CRS_STACK_SIZE
	.align		4
.L_25:
        /*0084*/ 	.byte	0x04, 0x1e
        /*0086*/ 	.short	(.L_27 - .L_26)
.L_26:
        /*0088*/ 	.word	0x00000000


	//----- nvinfo : EIATTR_CBANK_PARAM_SIZE
	.align		4
.L_27:
        /*008c*/ 	.byte	0x03, 0x19
        /*008e*/ 	.short	0x0028


	//----- nvinfo : EIATTR_PARAM_CBANK
	.align		4
        /*0090*/ 	.byte	0x04, 0x0a
        /*0092*/ 	.short	(.L_29 - .L_28)
	.align		4
.L_28:
        /*0094*/ 	.word	index@(.nv.constant0._Z15count_in_v1_gpulldlPf)
        /*0098*/ 	.short	0x0380
        /*009a*/ 	.short	0x0028


	//----- nvinfo : EIATTR_SW_WAR
	.align		4
.L_29:
        /*009c*/ 	.byte	0x04, 0x36
        /*009e*/ 	.short	(.L_31 - .L_30)
.L_30:
        /*00a0*/ 	.word	0x00000008
.L_31:


//--------------------- .nv.callgraph             --------------------------
	.section	.nv.callgraph,"",@"SHT_CUDA_CALLGRAPH"
	.align	4
	.sectionentsize	8
	.align		4
        /*0000*/ 	.word	0x00000000
	.align		4
        /*0004*/ 	.word	0xffffffff
	.align		4
        /*0008*/ 	.word	index@(_Z15count_in_v1_gpulldlPf)
	.align		4
        /*000c*/ 	.word	index@(malloc)
	.align		4
        /*0010*/ 	.word	0x00000000
	.align		4
        /*0014*/ 	.word	0xfffffffe
	.align		4
        /*0018*/ 	.word	0x00000000
	.align		4
        /*001c*/ 	.word	0xfffffffd
	.align		4
        /*0020*/ 	.word	0x00000000
	.align		4
        /*0024*/ 	.word	0xfffffffc


//--------------------- .nv.constant4             --------------------------
	.section	.nv.constant4,"a",@progbits
	.align	8
	.align		8
.nv.constant4:
        /*0000*/ 	.dword	malloc


//--------------------- .text._Z15count_in_v1_gpulldlPf --------------------------
	.section	.text._Z15count_in_v1_gpulldlPf,"ax",@progbits
	.align	128
        .global         _Z15count_in_v1_gpulldlPf
        .type           _Z15count_in_v1_gpulldlPf,@function
        .size           _Z15count_in_v1_gpulldlPf,(.L_x_22 - _Z15count_in_v1_gpulldlPf)
        .other          _Z15count_in_v1_gpulldlPf,@"STO_CUDA_ENTRY STV_DEFAULT"
_Z15count_in_v1_gpulldlPf:
.text._Z15count_in_v1_gpulldlPf:
[----:B------:R-:W0:Y:S01]  /*0000*/  LDC R1, c[0x0][0x37c] ;  /* 0x0000df00ff017b82 */ /* 0x000e220000000800 */
[----:B------:R-:W1:Y:S01]  /*0010*/  S2R R16, SR_CTAID.X ;  /* 0x0000000000107919 */ /* 0x000e620000002500 */
[----:B------:R-:W2:Y:S01]  /*0020*/  LDCU.64 UR4, c[0x0][0x398] ;  /* 0x00007300ff0477ac */ /* 0x000ea20008000a00 */
[----:B------:R-:W-:Y:S01]  /*0030*/  MOV R0, 0x0 ;  /* 0x0000000000007802 */ /* 0x000fe20000000f00 */
[----:B------:R-:W1:Y:S01]  /*0040*/  S2R R5, SR_TID.X ;  /* 0x0000000000057919 */ /* 0x000e620000002100 */
[----:B------:R-:W1:Y:S03]  /*0050*/  LDCU UR6, c[0x0][0x360] ;  /* 0x00006c00ff0677ac */ /* 0x000e660008000800 */
[----:B------:R3:W4:Y:S01]  /*0060*/  LDC.64 R2, c[0x4][R0] ;  /* 0x0100000000027b82 */ /* 0x0007220000000a00 */
[----:B------:R-:W0:Y:S01]  /*0070*/  LDCU UR38, c[0x0][0x384] ;  /* 0x00007080ff2677ac */ /* 0x000e220008000800 */
[----:B------:R-:W0:Y:S01]  /*0080*/  LDCU UR39, c[0x0][0x380] ;  /* 0x00007000ff2777ac */ /* 0x000e220008000800 */
[----:B------:R-:W0:Y:S01]  /*0090*/  LDCU.64 UR36, c[0x0][0x380] ;  /* 0x00007000ff2477ac */ /* 0x000e220008000a00 */
[----:B--2---:R-:W-:-:S02]  /*00a0*/  USHF.L.U32 UR7, UR4, 0x3, URZ ;  /* 0x0000000304077899 */ /* 0x004fc400080006ff */
[----:B------:R-:W-:-:S04]  /*00b0*/  USHF.L.U64.HI UR4, UR4, 0x3, UR5 ;  /* 0x0000000304047899 */ /* 0x000fc80008010205 */
[----:B------:R-:W-:Y:S02]  /*00c0*/  IMAD.U32 R4, RZ, RZ, UR7 ;  /* 0x00000007ff047e24 */ /* 0x000fe4000f8e00ff */
[----:B-1----:R-:W-:Y:S02]  /*00d0*/  IMAD R16, R16, UR6, R5 ;  /* 0x0000000610107c24 */ /* 0x002fe4000f8e0205 */
[----:B---3--:R-:W-:-:S07]  /*00e0*/  IMAD.U32 R5, RZ, RZ, UR4 ;  /* 0x00000004ff057e24 */ /* 0x008fce000f8e00ff */
[----:B------:R-:W-:-:S07]  /*00f0*/  LEPC R20, `(.L_x_0) ;  /* 0x000000001014794e */ /* 0x000fce0000000000 */
[----:B0---4-:R-:W-:Y:S05]  /*0100*/  CALL.ABS.NOINC R2 ;  /* 0x0000000002007343 */ /* 0x011fea0003c00000 */
.L_x_0:
[----:B------:R-:W0:Y:S08]  /*0110*/  LDC.64 R6, c[0x0][0x398] ;  /* 0x0000e600ff067b82 */ /* 0x000e300000000a00 */
[----:B------:R-:W1:Y:S01]  /*0120*/  LDC.64 R2, c[0x0][0x358] ;  /* 0x0000d600ff027b82 */ /* 0x000e620000000a00 */
[----:B0-----:R-:W-:-:S04]  /*0130*/  ISETP.GE.U32.AND P0, PT, R6, 0x1, PT ;  /* 0x000000010600780c */ /* 0x001fc80003f06070 */
[----:B------:R-:W-:-:S13]  /*0140*/  ISETP.GE.AND.EX P0, PT, R7, RZ, PT, P0 ;  /* 0x000000ff0700720c */ /* 0x000fda0003f06300 */
[----:B-1----:R-:W-:Y:S05]  /*0150*/  @!P0 BRA `(.L_x_1) ;  /* 0x00000008004c8947 */ /* 0x002fea0003800000 */
[C---:B------:R-:W-:Y:S02]  /*0160*/  ISETP.GE.U32.AND P1, PT, R6.reuse, 0x10, PT ;  /* 0x000000100600780c */ /* 0x040fe40003f26070 */
[----:B------:R-:W-:Y:S02]  /*0170*/  CS2R R12, SRZ ;  /* 0x00000000000c7805 */ /* 0x000fe4000001ff00 */
[----:B------:R-:W-:Y:S02]  /*0180*/  LOP3.LUT R14, R6, 0xf, RZ, 0xc0, !PT ;  /* 0x0000000f060e7812 */ /* 0x000fe400078ec0ff */
[----:B------:R-:W-:Y:S02]  /*0190*/  ISETP.GE.U32.AND.EX P1, PT, R7, RZ, PT, P1 ;  /* 0x000000ff0700720c */ /* 0x000fe40003f26110 */
[----:B------:R-:W-:-:S04]  /*01a0*/  ISETP.NE.U32.AND P0, PT, R14, RZ, PT ;  /* 0x000000ff0e00720c */ /* 0x000fc80003f05070 */
[----:B------:R-:W-:-:S07]  /*01b0*/  ISETP.NE.AND.EX P0, PT, RZ, RZ, PT, P0 ;  /* 0x000000ffff00720c */ /* 0x000fce0003f05300 */
[----:B------:R-:W-:Y:S06]  /*01c0*/  @!P1 BRA `(.L_x_2) ;  /* 0x0000000400049947 */ /* 0x000fec0003800000 */
[----:B------:R-:W-:Y:S01]  /*01d0*/  IADD3 R10, P1, PT, R4, 0x40, RZ ;  /* 0x00000040040a7810 */ /* 0x000fe20007f3e0ff */
[----:B------:R-:W-:Y:S01]  /*01e0*/  BSSY.RECONVERGENT B0, `(.L_x_2) ;  /* 0x000003f000007945 */ /* 0x000fe20003800200 */
[----:B------:R-:W-:Y:S02]  /*01f0*/  LOP3.LUT R12, R6, 0xfffffff0, RZ, 0xc0, !PT ;  /* 0xfffffff0060c7812 */ /* 0x000fe400078ec0ff */
[----:B------:R-:W-:Y:S01]  /*0200*/  LOP3.LUT R13, R7, 0x7fffffff, RZ, 0xc0, !PT ;  /* 0x7fffffff070d7812 */ /* 0x000fe200078ec0ff */
[----:B------:R-:W-:Y:S02]  /*0210*/  IMAD.X R11, RZ, RZ, R5, P1 ;  /* 0x000000ffff0b7224 */ /* 0x000fe400008e0605 */
[----:B------:R-:W-:Y:S02]  /*0220*/  IMAD.MOV.U32 R0, RZ, RZ, R12 ;  /* 0x000000ffff007224 */ /* 0x000fe400078e000c */
[----:B------:R-:W-:-:S07]  /*0230*/  IMAD.MOV.U32 R7, RZ, RZ, R13 ;  /* 0x000000ffff077224 */ /* 0x000fce00078e000d */
.L_x_3:
[----:B------:R-:W-:Y:S01]  /*0240*/  IADD3 R0, P1, PT, R0, -0x10, RZ ;  /* 0xfffffff000007810 */ /* 0x000fe20007f3e0ff */
[----:B0-----:R-:W-:Y:S01]  /*0250*/  IMAD.MOV.U32 R8, RZ, RZ, R10 ;  /* 0x000000ffff087224 */ /* 0x001fe200078e000a */
[----:B------:R-:W-:Y:S01]  /*0260*/  R2UR UR4, R2 ;  /* 0x00000000020472ca */ /* 0x000fe200000e0000 */
[----:B------:R-:W-:Y:S01]  /*0270*/  IMAD.MOV.U32 R9, RZ, RZ, R11 ;  /* 0x000000ffff097224 */ /* 0x000fe200078e000b */
[----:B------:R-:W-:Y:S02]  /*0280*/  IADD3.X R7, PT, PT, R7, -0x1, RZ, P1, !PT ;  /* 0xffffffff07077810 */ /* 0x000fe40000ffe4ff */
[----:B------:R-:W-:Y:S02]  /*0290*/  ISETP.NE.U32.AND P1, PT, R0, RZ, PT ;  /* 0x000000ff0000720c */ /* 0x000fe40003f25070 */
[----:B------:R-:W-:Y:S02]  /*02a0*/  R2UR UR5, R3 ;  /* 0x00000000030572ca */ /* 0x000fe400000e0000 */
[----:B------:R-:W-:-:S02]  /*02b0*/  R2UR UR6, R2 ;  /* 0x00000000020672ca */ /* 0x000fc400000e0000 */
[C---:B------:R-:W-:Y:S02]  /*02c0*/  R2UR UR7, R3.reuse ;  /* 0x00000000030772ca */ /* 0x040fe400000e0000 */
[C---:B------:R-:W-:Y:S02]  /*02d0*/  R2UR UR8, R2.reuse ;  /* 0x00000000020872ca */ /* 0x040fe400000e0000 */
[C---:B------:R-:W-:Y:S02]  /*02e0*/  R2UR UR9, R3.reuse ;  /* 0x00000000030972ca */ /* 0x040fe400000e0000 */
[C---:B------:R-:W-:Y:S02]  /*02f0*/  R2UR UR10, R2.reuse ;  /* 0x00000000020a72ca */ /* 0x040fe400000e0000 */
[----:B------:R-:W-:Y:S01]  /*0300*/  R2UR UR11, R3 ;  /* 0x00000000030b72ca */ /* 0x000fe200000e0000 */
[----:B------:R0:W-:Y:S01]  /*0310*/  ST.E.64 desc[UR4][R8.64+-0x40], RZ ;  /* 0xffffc0ff08007985 */ /* 0x0001e2000c101b04 */
[----:B------:R-:W-:-:S02]  /*0320*/  R2UR UR12, R2 ;  /* 0x00000000020c72ca */ /* 0x000fc400000e0000 */
[C---:B------:R-:W-:Y:S01]  /*0330*/  R2UR UR13, R3.reuse ;  /* 0x00000000030d72ca */ /* 0x040fe200000e0000 */
[----:B------:R0:W-:Y:S01]  /*0340*/  ST.E.64 desc[UR6][R8.64+-0x38], RZ ;  /* 0xffffc8ff08007985 */ /* 0x0001e2000c101b06 */
[C---:B------:R-:W-:Y:S02]  /*0350*/  R2UR UR14, R2.reuse ;  /* 0x00000000020e72ca */ /* 0x040fe400000e0000 */
[C---:B------:R-:W-:Y:S01]  /*0360*/  R2UR UR15, R3.reuse ;  /* 0x00000000030f72ca */ /* 0x040fe200000e0000 */
[----:B------:R0:W-:Y:S01]  /*0370*/  ST.E.64 desc[UR8][R8.64+-0x30], RZ ;  /* 0xffffd0ff08007985 */ /* 0x0001e2000c101b08 */
        /* <DEDUP_REMOVED lines=27> */
[----:B------:R-:W-:Y:S02]  /*0530*/  R2UR UR34, R2 ;  /* 0x00000000022272ca */ /* 0x000fe400000e0000 */
[----:B------:R-:W-:Y:S01]  /*0540*/  R2UR UR35, R3 ;  /* 0x00000000032372ca */ /* 0x000fe200000e0000 */
[----:B------:R0:W-:Y:S01]  /*0550*/  ST.E.64 desc[UR28][R8.64+0x20], RZ ;  /* 0x000020ff08007985 */ /* 0x0001e2000c101b1c */
[----:B------:R-:W-:-:S02]  /*0560*/  ISETP.NE.AND.EX P1, PT, R7, RZ, PT, P1 ;  /* 0x000000ff0700720c */ /* 0x000fc40003f25310 */
[----:B------:R-:W-:Y:S01]  /*0570*/  IADD3 R10, P2, PT, R8, 0x80, RZ ;  /* 0x00000080080a7810 */ /* 0x000fe20007f5e0ff */
[----:B------:R0:W-:Y:S04]  /*0580*/  ST.E.64 desc[UR30][R8.64+0x28], RZ ;  /* 0x000028ff08007985 */ /* 0x0001e8000c101b1e */
[----:B------:R0:W-:Y:S01]  /*0590*/  ST.E.64 desc[UR32][R8.64+0x30], RZ ;  /* 0x000030ff08007985 */ /* 0x0001e2000c101b20 */
[----:B------:R-:W-:-:S03]  /*05a0*/  IMAD.X R11, RZ, RZ, R9, P2 ;  /* 0x000000ffff0b7224 */ /* 0x000fc600010e0609 */
[----:B------:R0:W-:Y:S02]  /*05b0*/  ST.E.64 desc[UR34][R8.64+0x38], RZ ;  /* 0x000038ff08007985 */ /* 0x0001e4000c101b22 */
[----:B------:R-:W-:Y:S05]  /*05c0*/  @P1 BRA `(.L_x_3) ;  /* 0xfffffffc001c1947 */ /* 0x000fea000383ffff */
[----:B------:R-:W-:Y:S05]  /*05d0*/  BSYNC.RECONVERGENT B0 ;  /* 0x0000000000007941 */ /* 0x000fea0003800200 */
.L_x_2:
[----:B------:R-:W-:Y:S04]  /*05e0*/  BSSY.RECONVERGENT B0, `(.L_x_1) ;  /* 0x000004a000007945 */ /* 0x000fe80003800200 */
[----:B------:R-:W-:Y:S05]  /*05f0*/  @!P0 BRA `(.L_x_4) ;  /* 0x0000000400208947 */ /* 0x000fea0003800000 */
[----:B------:R-:W-:Y:S02]  /*0600*/  ISETP.GE.U32.AND P0, PT, R14, 0x8, PT ;  /* 0x000000080e00780c */ /* 0x000fe40003f06070 */
[----:B------:R-:W-:Y:S02]  /*0610*/  LOP3.LUT R0, R6, 0x7, RZ, 0xc0, !PT ;  /* 0x0000000706007812 */ /* 0x000fe400078ec0ff */
[----:B------:R-:W-:Y:S02]  /*0620*/  ISETP.GE.U32.AND.EX P0, PT, RZ, RZ, PT, P0 ;  /* 0x000000ffff00720c */ /* 0x000fe40003f06100 */
[----:B------:R-:W-:-:S04]  /*0630*/  ISETP.NE.U32.AND P1, PT, R0, RZ, PT ;  /* 0x000000ff0000720c */ /* 0x000fc80003f25070 */
[----:B------:R-:W-:-:S07]  /*0640*/  ISETP.NE.AND.EX P1, PT, RZ, RZ, PT, P1 ;  /* 0x000000ffff00720c */ /* 0x000fce0003f25310 */
[----:B------:R-:W-:Y:S06]  /*0650*/  @!P0 BRA `(.L_x_5) ;  /* 0x0000000000708947 */ /* 0x000fec0003800000 */
[C---:B------:R-:W-:Y:S02]  /*0660*/  R2UR UR4, R2.reuse ;  /* 0x00000000020472ca */ /* 0x040fe400000e0000 */
[C---:B------:R-:W-:Y:S02]  /*0670*/  R2UR UR5, R3.reuse ;  /* 0x00000000030572ca */ /* 0x040fe400000e0000 */
[C---:B------:R-:W-:Y:S02]  /*0680*/  R2UR UR6, R2.reuse ;  /* 0x00000000020672ca */ /* 0x040fe400000e0000 */
[C---:B------:R-:W-:Y:S02]  /*0690*/  R2UR UR7, R3.reuse ;  /* 0x00000000030772ca */ /* 0x040fe400000e0000 */
[----:B------:R-:W-:Y:S02]  /*06a0*/  R2UR UR8, R2 ;  /* 0x00000000020872ca */ /* 0x000fe400000e0000 */
[----:B------:R-:W-:-:S02]  /*06b0*/  R2UR UR9, R3 ;  /* 0x00000000030972ca */ /* 0x000fc400000e0000 */
        /* <DEDUP_REMOVED lines=8> */
[----:B------:R-:W-:Y:S02]  /*0740*/  R2UR UR18, R2 ;  /* 0x00000000021272ca */ /* 0x000fe400000e0000 */
[----:B------:R-:W-:Y:S02]  /*0750*/  R2UR UR19, R3 ;  /* 0x00000000031372ca */ /* 0x000fe400000e0000 */
[----:B0-----:R-:W-:-:S04]  /*0760*/  LEA R8, P0, R12, R4, 0x3 ;  /* 0x000000040c087211 */ /* 0x001fc800078018ff */
[C---:B------:R-:W-:Y:S02]  /*0770*/  LEA.HI.X R9, R12.reuse, R5, R13, 0x3, P0 ;  /* 0x000000050c097211 */ /* 0x040fe400000f1c0d */
[----:B------:R-:W-:-:S03]  /*0780*/  IADD3 R12, P0, PT, R12, 0x8, RZ ;  /* 0x000000080c0c7810 */ /* 0x000fc60007f1e0ff */
[----:B------:R1:W-:Y:S02]  /*0790*/  ST.E.64 desc[UR4][R8.64], RZ ;  /* 0x000000ff08007985 */ /* 0x0003e4000c101b04 */
[----:B------:R-:W-:Y:S02]  /*07a0*/  IMAD.X R13, RZ, RZ, R13, P0 ;  /* 0x000000ffff0d7224 */ /* 0x000fe400000e060d */
[----:B------:R1:W-:Y:S04]  /*07b0*/  ST.E.64 desc[UR6][R8.64+0x8], RZ ;  /* 0x000008ff08007985 */ /* 0x0003e8000c101b06 */
[----:B------:R1:W-:Y:S04]  /*07c0*/  ST.E.64 desc[UR8][R8.64+0x10], RZ ;  /* 0x000010ff08007985 */ /* 0x0003e8000c101b08 */
[----:B------:R1:W-:Y:S04]  /*07d0*/  ST.E.64 desc[UR10][R8.64+0x18], RZ ;  /* 0x000018ff08007985 */ /* 0x0003e8000c101b0a */
[----:B------:R1:W-:Y:S04]  /*07e0*/  ST.E.64 desc[UR12][R8.64+0x20], RZ ;  /* 0x000020ff08007985 */ /* 0x0003e8000c101b0c */
[----:B------:R1:W-:Y:S04]  /*07f0*/  ST.E.64 desc[UR14][R8.64+0x28], RZ ;  /* 0x000028ff08007985 */ /* 0x0003e8000c101b0e */
[----:B------:R1:W-:Y:S04]  /*0800*/  ST.E.64 desc[UR16][R8.64+0x30], RZ ;  /* 0x000030ff08007985 */ /* 0x0003e8000c101b10 */
[----:B------:R1:W-:Y:S02]  /*0810*/  ST.E.64 desc[UR18][R8.64+0x38], RZ ;  /* 0x000038ff08007985 */ /* 0x0003e4000c101b12 */
.L_x_5:
[----:B------:R-:W-:Y:S05]  /*0820*/  @!P1 BRA `(.L_x_4) ;  /* 0x0000000000949947 */ /* 0x000fea0003800000 */
[----:B------:R-:W-:Y:S01]  /*0830*/  ISETP.GE.U32.AND P0, PT, R0, 0x4, PT ;  /* 0x000000040000780c */ /* 0x000fe20003f06070 */
[----:B01----:R-:W-:Y:S01]  /*0840*/  IMAD.MOV.U32 R9, RZ, RZ, RZ ;  /* 0x000000ffff097224 */ /* 0x003fe200078e00ff */
[----:B------:R-:W-:Y:S02]  /*0850*/  LOP3.LUT R8, R6, 0x3, RZ, 0xc0, !PT ;  /* 0x0000000306087812 */ /* 0x000fe400078ec0ff */
[----:B------:R-:W-:Y:S02]  /*0860*/  ISETP.GE.U32.AND.EX P0, PT, RZ, RZ, PT, P0 ;  /* 0x000000ffff00720c */ /* 0x000fe40003f06100 */
[----:B------:R-:W-:-:S04]  /*0870*/  ISETP.NE.U32.AND P1, PT, R8, RZ, PT ;  /* 0x000000ff0800720c */ /* 0x000fc80003f25070 */
[----:B------:R-:W-:-:S07]  /*0880*/  ISETP.NE.AND.EX P1, PT, R9, RZ, PT, P1 ;  /* 0x000000ff0900720c */ /* 0x000fce0003f25310 */
[----:B------:R-:W-:Y:S06]  /*0890*/  @!P0 BRA `(.L_x_6) ;  /* 0x0000000000408947 */ /* 0x000fec0003800000 */
[C---:B------:R-:W-:Y:S02]  /*08a0*/  R2UR UR4, R2.reuse ;  /* 0x00000000020472ca */ /* 0x040fe400000e0000 */
[C---:B------:R-:W-:Y:S02]  /*08b0*/  R2UR UR5, R3.reuse ;  /* 0x00000000030572ca */ /* 0x040fe400000e0000 */
[C---:B------:R-:W-:Y:S02]  /*08c0*/  R2UR UR6, R2.reuse ;  /* 0x00000000020672ca */ /* 0x040fe400000e0000 */
[C---:B------:R-:W-:Y:S02]  /*08d0*/  R2UR UR7, R3.reuse ;  /* 0x00000000030772ca */ /* 0x040fe400000e0000 */
[----:B------:R-:W-:Y:S02]  /*08e0*/  R2UR UR8, R2 ;  /* 0x00000000020872ca */ /* 0x000fe400000e0000 */
[----:B------:R-:W-:-:S02]  /*08f0*/  R2UR UR9, R3 ;  /* 0x00000000030972ca */ /* 0x000fc400000e0000 */
[----:B------:R-:W-:Y:S02]  /*0900*/  R2UR UR10, R2 ;  /* 0x00000000020a72ca */ /* 0x000fe400000e0000 */
[----:B------:R-:W-:Y:S02]  /*0910*/  R2UR UR11, R3 ;  /* 0x00000000030b72ca */ /* 0x000fe400000e0000 */
[----:B------:R-:W-:-:S04]  /*0920*/  LEA R6, P0, R12, R4, 0x3 ;  /* 0x000000040c067211 */ /* 0x000fc800078018ff */
[C---:B------:R-:W-:Y:S02]  /*0930*/  LEA.HI.X R7, R12.reuse, R5, R13, 0x3, P0 ;  /* 0x000000050c077211 */ /* 0x040fe400000f1c0d */
[----:B------:R-:W-:-:S03]  /*0940*/  IADD3 R12, P0, PT, R12, 0x4, RZ ;  /* 0x000000040c0c7810 */ /* 0x000fc60007f1e0ff */
[----:B------:R0:W-:Y:S02]  /*0950*/  ST.E.64 desc[UR4][R6.64], RZ ;  /* 0x000000ff06007985 */ /* 0x0001e4000c101b04 */
[----:B------:R-:W-:Y:S02]  /*0960*/  IMAD.X R13, RZ, RZ, R13, P0 ;  /* 0x000000ffff0d7224 */ /* 0x000fe400000e060d */
[----:B------:R0:W-:Y:S04]  /*0970*/  ST.E.64 desc[UR6][R6.64+0x8], RZ ;  /* 0x000008ff06007985 */ /* 0x0001e8000c101b06 */
[----:B------:R0:W-:Y:S04]  /*0980*/  ST.E.64 desc[UR8][R6.64+0x10], RZ ;  /* 0x000010ff06007985 */ /* 0x0001e8000c101b08 */
[----:B------:R0:W-:Y:S02]  /*0990*/  ST.E.64 desc[UR10][R6.64+0x18], RZ ;  /* 0x000018ff06007985 */ /* 0x0001e4000c101b0a */
.L_x_6:
[----:B------:R-:W-:Y:S05]  /*09a0*/  @!P1 BRA `(.L_x_4) ;  /* 0x0000000000349947 */ /* 0x000fea0003800000 */
[----:B------:R-:W-:-:S04]  /*09b0*/  LEA R0, P0, R12, R4, 0x3 ;  /* 0x000000040c007211 */ /* 0x000fc800078018ff */
[----:B0-----:R-:W-:-:S09]  /*09c0*/  LEA.HI.X R7, R12, R5, R13, 0x3, P0 ;  /* 0x000000050c077211 */ /* 0x001fd200000f1c0d */
.L_x_7:
[----:B------:R-:W-:Y:S01]  /*09d0*/  IADD3 R8, P0, PT, R8, -0x1, RZ ;  /* 0xffffffff08087810 */ /* 0x000fe20007f1e0ff */
[----:B------:R-:W-:Y:S01]  /*09e0*/  IMAD.MOV.U32 R6, RZ, RZ, R0 ;  /* 0x000000ffff067224 */ /* 0x000fe200078e0000 */
[----:B------:R-:W-:Y:S02]  /*09f0*/  R2UR UR4, R2 ;  /* 0x00000000020472ca */ /* 0x000fe400000e0000 */
[----:B------:R-:W-:Y:S02]  /*0a00*/  IADD3.X R9, PT, PT, R9, -0x1, RZ, P0, !PT ;  /* 0xffffffff09097810 */ /* 0x000fe400007fe4ff */
[----:B------:R-:W-:Y:S02]  /*0a10*/  ISETP.NE.U32.AND P0, PT, R8, RZ, PT ;  /* 0x000000ff0800720c */ /* 0x000fe40003f05070 */
[----:B------:R-:W-:Y:S02]  /*0a20*/  R2UR UR5, R3 ;  /* 0x00000000030572ca */ /* 0x000fe400000e0000 */
[----:B------:R-:W-:-:S02]  /*0a30*/  ISETP.NE.AND.EX P0, PT, R9, RZ, PT, P0 ;  /* 0x000000ff0900720c */ /* 0x000fc40003f05300 */
[----:B------:R-:W-:-:S09]  /*0a40*/  IADD3 R0, P1, PT, R0, 0x8, RZ ;  /* 0x0000000800007810 */ /* 0x000fd20007f3e0ff */
[----:B------:R0:W-:Y:S02]  /*0a50*/  ST.E.64 desc[UR4][R6.64], RZ ;  /* 0x000000ff06007985 */ /* 0x0001e4000c101b04 */
[----:B0-----:R-:W-:Y:S01]  /*0a60*/  IMAD.X R7, RZ, RZ, R7, P1 ;  /* 0x000000ffff077224 */ /* 0x001fe200008e0607 */
[----:B------:R-:W-:Y:S06]  /*0a70*/  @P0 BRA `(.L_x_7) ;  /* 0xfffffffc00d40947 */ /* 0x000fec000383ffff */
.L_x_4:
[----:B------:R-:W-:Y:S05]  /*0a80*/  BSYNC.RECONVERGENT B0 ;  /* 0x0000000000007941 */ /* 0x000fea0003800200 */
.L_x_1:
[----:B------:R-:W-:Y:S01]  /*0a90*/  ISETP.NE.AND P0, PT, R16, RZ, PT ;  /* 0x000000ff1000720c */ /* 0x000fe20003f05270 */
[----:B------:R-:W-:-:S12]  /*0aa0*/  BSSY.RECONVERGENT B0, `(.L_x_8) ;  /* 0x0000034000007945 */ /* 0x000fd80003800200 */
[----:B------:R-:W-:Y:S05]  /*0ab0*/  @!P0 BRA `(.L_x_9) ;  /* 0x0000000000c88947 */ /* 0x000fea0003800000 */
[----:B------:R-:W-:Y:S02]  /*0ac0*/  IMAD.MOV.U32 R0, RZ, RZ, RZ ;  /* 0x000000ffff007224 */ /* 0x000fe400078e00ff */
[----:B0-----:R-:W-:-:S07]  /*0ad0*/  IMAD.MOV.U32 R6, RZ, RZ, RZ ;  /* 0x000000ffff067224 */ /* 0x001fce00078e00ff */
.L_x_13:
[----:B------:R-:W-:Y:S01]  /*0ae0*/  SHF.R.S32.HI R17, RZ, 0x1f, R16 ;  /* 0x0000001fff117819 */ /* 0x000fe20000011410 */
[----:B------:R-:W-:Y:S03]  /*0af0*/  BSSY.RECONVERGENT B1, `(.L_x_10) ;  /* 0x0000023000017945 */ /* 0x000fe60003800200 */
[----:B------:R-:W-:-:S04]  /*0b00*/  LOP3.LUT R7, R17, UR38, RZ, 0xfc, !PT ;  /* 0x0000002611077c12 */ /* 0x000fc8000f8efcff */
[----:B------:R-:W-:-:S13]  /*0b10*/  ISETP.NE.U32.AND P0, PT, R7, RZ, PT ;  /* 0x000000ff0700720c */ /* 0x000fda0003f05070 */
[----:B--2---:R-:W-:Y:S05]  /*0b20*/  @P0 BRA `(.L_x_11) ;  /* 0x00000000005c0947 */ /* 0x004fea0003800000 */
[----:B------:R-:W0:Y:S01]  /*0b30*/  I2F.U32.RP R7, UR39 ;  /* 0x0000002700077d06 */ /* 0x000e220008209000 */
[----:B------:R-:W-:Y:S01]  /*0b40*/  ISETP.NE.U32.AND P2, PT, RZ, UR39, PT ;  /* 0x00000027ff007c0c */ /* 0x000fe2000bf45070 */
[----:B------:R-:W-:-:S06]  /*0b50*/  IMAD.MOV.U32 R13, RZ, RZ, RZ ;  /* 0x000000ffff0d7224 */ /* 0x000fcc00078e00ff */
[----:B0-----:R-:W1:Y:S02]  /*0b60*/  MUFU.RCP R7, R7 ;  /* 0x0000000700077308 */ /* 0x001e640000001000 */
[----:B-1----:R-:W-:-:S06]  /*0b70*/  VIADD R8, R7, 0xffffffe ;  /* 0x0ffffffe07087836 */ /* 0x002fcc0000000000 */
[----:B------:R0:W1:Y:S02]  /*0b80*/  F2I.FTZ.U32.TRUNC.NTZ R9, R8 ;  /* 0x0000000800097305 */ /* 0x000064000021f000 */
[----:B0-----:R-:W-:Y:S02]  /*0b90*/  IMAD.MOV.U32 R8, RZ, RZ, RZ ;  /* 0x000000ffff087224 */ /* 0x001fe400078e00ff */
[----:B-1----:R-:W-:-:S04]  /*0ba0*/  IMAD.MOV R11, RZ, RZ, -R9 ;  /* 0x000000ffff0b7224 */ /* 0x002fc800078e0a09 */
[----:B------:R-:W-:-:S04]  /*0bb0*/  IMAD R11, R11, UR39, RZ ;  /* 0x000000270b0b7c24 */ /* 0x000fc8000f8e02ff */
[----:B------:R-:W-:-:S06]  /*0bc0*/  IMAD.HI.U32 R9, R9, R11, R8 ;  /* 0x0000000b09097227 */ /* 0x000fcc00078e0008 */
[----:B------:R-:W-:-:S04]  /*0bd0*/  IMAD.HI.U32 R9, R9, R16, RZ ;  /* 0x0000001009097227 */ /* 0x000fc800078e00ff */
[----:B------:R-:W-:-:S04]  /*0be0*/  IMAD.MOV R11, RZ, RZ, -R9 ;  /* 0x000000ffff0b7224 */ /* 0x000fc800078e0a09 */
[----:B------:R-:W-:-:S05]  /*0bf0*/  IMAD R10, R11, UR39, R16 ;  /* 0x000000270b0a7c24 */ /* 0x000fca000f8e0210 */
[----:B------:R-:W-:-:S13]  /*0c00*/  ISETP.GE.U32.AND P0, PT, R10, UR39, PT ;  /* 0x000000270a007c0c */ /* 0x000fda000bf06070 */
[----:B------:R-:W-:Y:S02]  /*0c10*/  @P0 VIADD R10, R10, -UR39 ;  /* 0x800000270a0a0c36 */ /* 0x000fe40008000000 */
[----:B------:R-:W-:-:S03]  /*0c20*/  @P0 VIADD R9, R9, 0x1 ;  /* 0x0000000109090836 */ /* 0x000fc60000000000 */
[----:B------:R-:W-:-:S13]  /*0c30*/  ISETP.GE.U32.AND P1, PT, R10, UR39, PT ;  /* 0x000000270a007c0c */ /* 0x000fda000bf26070 */
[----:B------:R-:W-:Y:S01]  /*0c40*/  @P1 VIADD R9, R9, 0x1 ;  /* 0x0000000109091836 */ /* 0x000fe20000000000 */
[----:B------:R-:W-:-:S05]  /*0c50*/  @!P2 LOP3.LUT R9, RZ, UR39, RZ, 0x33, !PT ;  /* 0x00000027ff09ac12 */ /* 0x000fca000f8e33ff */
[--C-:B------:R-:W-:Y:S02]  /*0c60*/  IMAD.MOV R11, RZ, RZ, -R9.reuse ;  /* 0x000000ffff0b7224 */ /* 0x100fe400078e0a09 */
[----:B------:R-:W-:Y:S02]  /*0c70*/  IMAD.MOV.U32 R7, RZ, RZ, R9 ;  /* 0x000000ffff077224 */ /* 0x000fe400078e0009 */
[----:B------:R-:W-:Y:S01]  /*0c80*/  IMAD R8, R11, UR39, R16 ;  /* 0x000000270b087c24 */ /* 0x000fe2000f8e0210 */
[----:B------:R-:W-:Y:S06]  /*0c90*/  BRA `(.L_x_12) ;  /* 0x0000000000207947 */ /* 0x000fec0003800000 */
.L_x_11:
[----:B-1----:R-:W-:-:S07]  /*0ca0*/  MOV R8, 0xcc0 ;  /* 0x00000cc000087802 */ /* 0x002fce0000000f00 */
[----:B------:R-:W-:Y:S05]  /*0cb0*/  CALL.REL.NOINC `($__internal_0_$__cuda_sm20_div_s64) ;  /* 0x0000001000107944 */ /* 0x000fea0003c00000 */
[----:B------:R-:W-:-:S05]  /*0cc0*/  IADD3 R13, P0, PT, RZ, -R7, RZ ;  /* 0x80000007ff0d7210 */ /* 0x000fca0007f1e0ff */
[----:B------:R-:W-:Y:S02]  /*0cd0*/  IMAD.X R10, RZ, RZ, ~R10, P0 ;  /* 0x000000ffff0a7224 */ /* 0x000fe400000e0e0a */
[----:B------:R-:W-:-:S04]  /*0ce0*/  IMAD.WIDE.U32 R8, R13, UR36, R16 ;  /* 0x000000240d087c25 */ /* 0x000fc8000f8e0010 */
[----:B------:R-:W-:-:S04]  /*0cf0*/  IMAD R10, R10, UR36, RZ ;  /* 0x000000240a0a7c24 */ /* 0x000fc8000f8e02ff */
[----:B------:R-:W-:-:S04]  /*0d00*/  IMAD R13, R13, UR37, R10 ;  /* 0x000000250d0d7c24 */ /* 0x000fc8000f8e020a */
[----:B------:R-:W-:-:S07]  /*0d10*/  IMAD.IADD R13, R9, 0x1, R13 ;  /* 0x00000001090d7824 */ /* 0x000fce00078e020d */
.L_x_12:
[----:B------:R-:W-:Y:S05]  /*0d20*/  BSYNC.RECONVERGENT B1 ;  /* 0x0000000000017941 */ /* 0x000fea0003800200 */
.L_x_10:
[----:B------:R-:W-:Y:S01]  /*0d30*/  LEA R10, P0, R0, R4, 0x3 ;  /* 0x00000004000a7211 */ /* 0x000fe200078018ff */
[----:B------:R-:W-:Y:S01]  /*0d40*/  IMAD.MOV.U32 R9, RZ, RZ, R13 ;  /* 0x000000ffff097224 */ /* 0x000fe200078e000d */
[----:B------:R-:W-:Y:S01]  /*0d50*/  R2UR UR4, R2 ;  /* 0x00000000020472ca */ /* 0x000fe200000e0000 */
[----:B------:R-:W-:Y:S01]  /*0d60*/  IMAD.MOV.U32 R16, RZ, RZ, R7 ;  /* 0x000000ffff107224 */ /* 0x000fe200078e0007 */
[----:B------:R-:W-:Y:S02]  /*0d70*/  R2UR UR5, R3 ;  /* 0x00000000030572ca */ /* 0x000fe400000e0000 */
[C---:B------:R-:W-:Y:S02]  /*0d80*/  LEA.HI.X R11, R0.reuse, R5, R6, 0x3, P0 ;  /* 0x00000005000b7211 */ /* 0x040fe400000f1c06 */
[----:B------:R-:W-:Y:S02]  /*0d90*/  ISETP.NE.AND P0, PT, R7, RZ, PT ;  /* 0x000000ff0700720c */ /* 0x000fe40003f05270 */
[----:B------:R-:W-:-:S05]  /*0da0*/  IADD3 R0, P1, PT, R0, 0x1, RZ ;  /* 0x0000000100007810 */ /* 0x000fca0007f3e0ff */
[----:B------:R-:W-:Y:S02]  /*0db0*/  IMAD.X R6, RZ, RZ, R6, P1 ;  /* 0x000000ffff067224 */ /* 0x000fe400008e0606 */
[----:B------:R2:W-:Y:S04]  /*0dc0*/  ST.E.64 desc[UR4][R10.64], R8 ;  /* 0x000000080a007985 */ /* 0x0005e8000c101b04 */
[----:B------:R-:W-:Y:S05]  /*0dd0*/  @P0 BRA `(.L_x_13) ;  /* 0xfffffffc00400947 */ /* 0x000fea000383ffff */
.L_x_9:
[----:B------:R-:W-:Y:S05]  /*0de0*/  BSYNC.RECONVERGENT B0 ;  /* 0x0000000000007941 */ /* 0x000fea0003800200 */
.L_x_8:
[----:B012---:R-:W0:Y:S01]  /*0df0*/  LDC.64 R8, c[0x0][0x398] ;  /* 0x0000e600ff087b82 */ /* 0x007e220000000a00 */
[----:B------:R-:W-:Y:S02]  /*0e00*/  CS2R R22, SRZ ;  /* 0x0000000000167805 */ /* 0x000fe4000001ff00 */
[----:B0-----:R-:W-:-:S04]  /*0e10*/  ISETP.GE.U32.AND P0, PT, R8, 0x1, PT ;  /* 0x000000010800780c */ /* 0x001fc80003f06070 */
[----:B------:R-:W-:-:S13]  /*0e20*/  ISETP.GE.AND.EX P0, PT, R9, RZ, PT, P0 ;  /* 0x000000ff0900720c */ /* 0x000fda0003f06300 */
[----:B------:R-:W-:Y:S05]  /*0e30*/  @!P0 BRA `(.L_x_14) ;  /* 0x0000000c008c8947 */ /* 0x000fea0003800000 */
[C---:B------:R-:W-:Y:S02]  /*0e40*/  ISETP.GE.U32.AND P0, PT, R8.reuse, 0x10, PT ;  /* 0x000000100800780c */ /* 0x040fe40003f06070 */
[----:B------:R-:W-:Y:S02]  /*0e50*/  CS2R R6, SRZ ;  /* 0x0000000000067805 */ /* 0x000fe4000001ff00 */
[----:B------:R-:W-:Y:S02]  /*0e60*/  LOP3.LUT R0, R8, 0xf, RZ, 0xc0, !PT ;  /* 0x0000000f08007812 */ /* 0x000fe400078ec0ff */
[----:B------:R-:W-:Y:S02]  /*0e70*/  CS2R R22, SRZ ;  /* 0x0000000000167805 */ /* 0x000fe4000001ff00 */
[----:B------:R-:W-:Y:S02]  /*0e80*/  ISETP.GE.U32.AND.EX P1, PT, R9, RZ, PT, P0 ;  /* 0x000000ff0900720c */ /* 0x000fe40003f26100 */
[----:B------:R-:W-:-:S04]  /*0e90*/  ISETP.NE.U32.AND P2, PT, R0, RZ, PT ;  /* 0x000000ff0000720c */ /* 0x000fc80003f45070 */
[----:B------:R-:W-:-:S07]  /*0ea0*/  ISETP.NE.AND.EX P0, PT, RZ, RZ, PT, P2 ;  /* 0x000000ffff00720c */ /* 0x000fce0003f05320 */
[----:B------:R-:W-:Y:S06]  /*0eb0*/  @!P1 BRA `(.L_x_15) ;  /* 0x00000004009c9947 */ /* 0x000fec0003800000 */
[----:B------:R-:W-:Y:S01]  /*0ec0*/  IADD3 R10, P1, PT, R4, 0x40, RZ ;  /* 0x00000040040a7810 */ /* 0x000fe20007f3e0ff */
[----:B------:R-:W-:Y:S01]  /*0ed0*/  BSSY.RECONVERGENT B0, `(.L_x_15) ;  /* 0x0000065000007945 */ /* 0x000fe20003800200 */
[----:B------:R-:W-:Y:S02]  /*0ee0*/  LOP3.LUT R6, R8, 0xfffffff0, RZ, 0xc0, !PT ;  /* 0xfffffff008067812 */ /* 0x000fe400078ec0ff */
[----:B------:R-:W-:Y:S02]  /*0ef0*/  CS2R R22, SRZ ;  /* 0x0000000000167805 */ /* 0x000fe4000001ff00 */
[----:B------:R-:W-:Y:S01]  /*0f00*/  LOP3.LUT R7, R9, 0x7fffffff, RZ, 0xc0, !PT ;  /* 0x7fffffff09077812 */ /* 0x000fe200078ec0ff */
[----:B------:R-:W-:Y:S02]  /*0f10*/  IMAD.X R11, RZ, RZ, R5, P1 ;  /* 0x000000ffff0b7224 */ /* 0x000fe400008e0605 */
[----:B------:R-:W-:Y:S02]  /*0f20*/  IMAD.MOV.U32 R26, RZ, RZ, R6 ;  /* 0x000000ffff1a7224 */ /* 0x000fe400078e0006 */
[----:B------:R-:W-:-:S07]  /*0f30*/  IMAD.MOV.U32 R9, RZ, RZ, R7 ;  /* 0x000000ffff097224 */ /* 0x000fce00078e0007 */
.L_x_16:
[C---:B------:R-:W-:Y:S02]  /*0f40*/  R2UR UR4, R2.reuse ;  /* 0x00000000020472ca */ /* 0x040fe400000e0000 */
[C---:B------:R-:W-:Y:S02]  /*0f50*/  R2UR UR5, R3.reuse ;  /* 0x00000000030572ca */ /* 0x040fe400000e0000 */
[----:B------:R-:W-:Y:S02]  /*0f60*/  R2UR UR6, R2 ;  /* 0x00000000020672ca */ /* 0x000fe400000e0000 */
[----:B------:R-:W-:-:S09]  /*0f70*/  R2UR UR7, R3 ;  /* 0x00000000030772ca */ /* 0x000fd200000e0000 */
[----:B------:R-:W2:Y:S04]  /*0f80*/  LD.E.64 R12, desc[UR4][R10.64+-0x40] ;  /* 0xffffc0040a0c7980 */ /* 0x000ea8000c101b00 */
[----:B------:R-:W3:Y:S04]  /*0f90*/  LD.E.64 R18, desc[UR6][R10.64+-0x38] ;  /* 0xffffc8060a127980 */ /* 0x000ee8000c101b00 */
[----:B------:R-:W4:Y:S01]  /*0fa0*/  LD.E.64 R16, desc[UR4][R10.64+-0x30] ;  /* 0xffffd0040a107980 */ /* 0x000f22000c101b00 */
[----:B------:R-:W2:Y:S03]  /*0fb0*/  LDCU.64 UR4, c[0x0][0x388] ;  /* 0x00007100ff0477ac */ /* 0x000ea60008000a00 */
[----:B------:R-:W5:Y:S01]  /*0fc0*/  LD.E.64 R14, desc[UR6][R10.64+-0x28] ;  /* 0xffffd8060a0e7980 */ /* 0x000f62000c101b00 */
[----:B------:R-:W-:-:S02]  /*0fd0*/  R2UR UR8, R2 ;  /* 0x00000000020872ca */ /* 0x000fc400000e0000 */
[----:B------:R-:W-:-:S13]  /*0fe0*/  R2UR UR9, R3 ;  /* 0x00000000030972ca */ /* 0x000fda00000e0000 */
[----:B------:R-:W5:Y:S01]  /*0ff0*/  LD.E.64 R24, desc[UR8][R10.64+-0x18] ;  /* 0xffffe8080a187980 */ /* 0x000f62000c101b00 */
[----:B--2---:R-:W-:-:S04]  /*1000*/  IADD3 R20, P1, PT, R12, -UR4, RZ ;  /* 0x800000040c147c10 */ /* 0x004fc8000ff3e0ff */
[----:B------:R-:W-:Y:S02]  /*1010*/  IADD3.X R21, PT, PT, R13, ~UR5, RZ, P1, !PT ;  /* 0x800000050d157c10 */ /* 0x000fe40008ffe4ff */
[----:B------:R-:W2:Y:S01]  /*1020*/  LD.E.64 R12, desc[UR6][R10.64+-0x20] ;  /* 0xffffe0060a0c7980 */ /* 0x000ea2000c101b00 */
[----:B---3--:R-:W-:-:S03]  /*1030*/  IADD3 R18, P1, PT, R18, -UR4, RZ ;  /* 0x8000000412127c10 */ /* 0x008fc6000ff3e0ff */
[----:B------:R-:W0:Y:S01]  /*1040*/  I2F.F64.S64 R20, R20 ;  /* 0x0000001400147312 */ /* 0x000e220000301c00 */
[----:B------:R-:W-:Y:S02]  /*1050*/  IADD3.X R19, PT, PT, R19, ~UR5, RZ, P1, !PT ;  /* 0x8000000513137c10 */ /* 0x000fe40008ffe4ff */
[----:B----4-:R-:W-:-:S04]  /*1060*/  IADD3 R28, P1, PT, R16, -UR4, RZ ;  /* 0x80000004101c7c10 */ /* 0x010fc8000ff3e0ff */
[----:B------:R-:W-:Y:S02]  /*1070*/  IADD3.X R29, PT, PT, R17, ~UR5, RZ, P1, !PT ;  /* 0x80000005111d7c10 */ /* 0x000fe40008ffe4ff */
[----:B------:R-:W3:Y:S01]  /*1080*/  LD.E.64 R16, desc[UR6][R10.64+-0x10] ;  /* 0xfffff0060a107980 */ /* 0x000ee2000c101b00 */
[----:B0-----:R-:W-:Y:S01]  /*1090*/  DFMA R22, R20, R20, R22 ;  /* 0x000000141416722b */ /* 0x001fe20000000016 */
[----:B-----5:R-:W-:-:S04]  /*10a0*/  IADD3 R20, P2, PT, R14, -UR4, RZ ;  /* 0x800000040e147c10 */ /* 0x020fc8000ff5e0ff */
[----:B------:R-:W-:Y:S02]  /*10b0*/  IADD3.X R21, PT, PT, R15, ~UR5, RZ, P2, !PT ;  /* 0x800000050f157c10 */ /* 0x000fe400097fe4ff */
[----:B------:R-:W4:Y:S01]  /*10c0*/  LD.E.64 R14, desc[UR8][R10.64+-0x8] ;  /* 0xfffff8080a0e7980 */ /* 0x000f22000c101b00 */
[----:B------:R-:W0:Y:S02]  /*10d0*/  I2F.F64.S64 R18, R18 ;  /* 0x0000001200127312 */ /* 0x000e240000301c00 */
[----:B0-----:R-:W-:-:S06]  /*10e0*/  DFMA R22, R18, R18, R22 ;  /* 0x000000121216722b */ /* 0x001fcc0000000016 */
[----:B------:R-:W0:Y:S08]  /*10f0*/  I2F.F64.S64 R18, R28 ;  /* 0x0000001c00127312 */ /* 0x000e300000301c00 */
[----:B------:R-:W1:Y:S01]  /*1100*/  I2F.F64.S64 R20, R20 ;  /* 0x0000001400147312 */ /* 0x000e620000301c00 */
[----:B0-----:R-:W-:Y:S01]  /*1110*/  DFMA R18, R18, R18, R22 ;  /* 0x000000121212722b */ /* 0x001fe20000000016 */
[----:B------:R-:W5:Y:S07]  /*1120*/  LD.E.64 R22, desc[UR6][R10.64] ;  /* 0x000000060a167980 */ /* 0x000f6e000c101b00 */
[----:B-1----:R-:W-:Y:S01]  /*1130*/  DFMA R20, R20, R20, R18 ;  /* 0x000000141414722b */ /* 0x002fe20000000012 */
[----:B--2---:R-:W-:-:S04]  /*1140*/  IADD3 R12, P1, PT, R12, -UR4, RZ ;  /* 0x800000040c0c7c10 */ /* 0x004fc8000ff3e0ff */
[----:B------:R-:W-:Y:S02]  /*1150*/  IADD3.X R13, PT, PT, R13, ~UR5, RZ, P1, !PT ;  /* 0x800000050d0d7c10 */ /* 0x000fe40008ffe4ff */
[----:B------:R-:W-:Y:S02]  /*1160*/  IADD3 R28, P1, PT, R24, -UR4, RZ ;  /* 0x80000004181c7c10 */ /* 0x000fe4000ff3e0ff */
[----:B------:R0:W1:Y:S02]  /*1170*/  I2F.F64.S64 R18, R12 ;  /* 0x0000000c00127312 */ /* 0x0000640000301c00 */
[----:B------:R-:W-:Y:S01]  /*1180*/  IADD3.X R29, PT, PT, R25, ~UR5, RZ, P1, !PT ;  /* 0x80000005191d7c10 */ /* 0x000fe20008ffe4ff */
[----:B0-----:R-:W2:Y:S05]  /*1190*/  LD.E.64 R12, desc[UR8][R10.64+0x8] ;  /* 0x000008080a0c7980 */ /* 0x001eaa000c101b00 */
[----:B------:R-:W0:Y:S01]  /*11a0*/  I2F.F64.S64 R28, R28 ;  /* 0x0000001c001c7312 */ /* 0x000e220000301c00 */
[----:B-1----:R-:W-:Y:S01]  /*11b0*/  DFMA R20, R18, R18, R20 ;  /* 0x000000121214722b */ /* 0x002fe20000000014 */
[----:B---3--:R-:W-:-:S02]  /*11c0*/  IADD3 R18, P1, PT, R16, -UR4, RZ ;  /* 0x8000000410127c10 */ /* 0x008fc4000ff3e0ff */
[----:B----4-:R-:W-:Y:S02]  /*11d0*/  IADD3 R16, P2, PT, R14, -UR4, RZ ;  /* 0x800000040e107c10 */ /* 0x010fe4000ff5e0ff */
[----:B------:R-:W-:Y:S02]  /*11e0*/  IADD3.X R19, PT, PT, R17, ~UR5, RZ, P1, !PT ;  /* 0x8000000511137c10 */ /* 0x000fe40008ffe4ff */
[----:B------:R-:W-:Y:S02]  /*11f0*/  IADD3.X R17, PT, PT, R15, ~UR5, RZ, P2, !PT ;  /* 0x800000050f117c10 */ /* 0x000fe400097fe4ff */
[----:B------:R-:W3:Y:S01]  /*1200*/  LD.E.64 R14, desc[UR8][R10.64+0x18] ;  /* 0x000018080a0e7980 */ /* 0x000ee2000c101b00 */
[----:B0-----:R-:W-:-:S03]  /*1210*/  DFMA R24, R28, R28, R20 ;  /* 0x0000001c1c18722b */ /* 0x001fc60000000014 */
[----:B------:R-:W4:Y:S01]  /*1220*/  LD.E.64 R20, desc[UR6][R10.64+0x10] ;  /* 0x000010060a147980 */ /* 0x000f22000c101b00 */
[----:B------:R-:W0:Y:S08]  /*1230*/  I2F.F64.S64 R18, R18 ;  /* 0x0000001200127312 */ /* 0x000e300000301c00 */
[----:B------:R-:W1:Y:S01]  /*1240*/  I2F.F64.S64 R16, R16 ;  /* 0x0000001000107312 */ /* 0x000e620000301c00 */
[----:B0-----:R-:W-:Y:S01]  /*1250*/  DFMA R18, R18, R18, R24 ;  /* 0x000000121212722b */ /* 0x001fe20000000018 */
[----:B------:R-:W3:Y:S01]  /*1260*/  LD.E.64 R24, desc[UR6][R10.64+0x20] ;  /* 0x000020060a187980 */ /* 0x000ee2000c101b00 */
[----:B-----5:R-:W-:-:S04]  /*1270*/  IADD3 R28, P1, PT, R22, -UR4, RZ ;  /* 0x80000004161c7c10 */ /* 0x020fc8000ff3e0ff */
[----:B------:R-:W-:-:S06]  /*1280*/  IADD3.X R29, PT, PT, R23, ~UR5, RZ, P1, !PT ;  /* 0x80000005171d7c10 */ /* 0x000fcc0008ffe4ff */
[----:B------:R-:W0:Y:S01]  /*1290*/  I2F.F64.S64 R28, R28 ;  /* 0x0000001c001c7312 */ /* 0x000e220000301c00 */
[----:B-1----:R-:W-:Y:S01]  /*12a0*/  DFMA R22, R16, R16, R18 ;  /* 0x000000101016722b */ /* 0x002fe20000000012 */
[----:B------:R-:W5:Y:S07]  /*12b0*/  LD.E.64 R16, desc[UR8][R10.64+0x30] ;  /* 0x000030080a107980 */ /* 0x000f6e000c101b00 */
[----:B0-----:R-:W-:Y:S01]  /*12c0*/  DFMA R22, R28, R28, R22 ;  /* 0x0000001c1c16722b */ /* 0x001fe20000000016 */
[----:B--2---:R-:W-:-:S04]  /*12d0*/  IADD3 R12, P1, PT, R12, -UR4, RZ ;  /* 0x800000040c0c7c10 */ /* 0x004fc8000ff3e0ff */
[----:B------:R-:W-:-:S04]  /*12e0*/  IADD3.X R13, PT, PT, R13, ~UR5, RZ, P1, !PT ;  /* 0x800000050d0d7c10 */ /* 0x000fc80008ffe4ff */
[----:B------:R0:W1:Y:S02]  /*12f0*/  I2F.F64.S64 R18, R12 ;  /* 0x0000000c00127312 */ /* 0x0000640000301c00 */
[----:B0-----:R-:W2:Y:S01]  /*1300*/  LD.E.64 R12, desc[UR6][R10.64+0x28] ;  /* 0x000028060a0c7980 */ /* 0x001ea2000c101b00 */
[----:B-1----:R-:W-:Y:S01]  /*1310*/  DFMA R18, R18, R18, R22 ;  /* 0x000000121212722b */ /* 0x002fe20000000016 */
[----:B----4-:R-:W-:Y:S02]  /*1320*/  IADD3 R22, P1, PT, R20, -UR4, RZ ;  /* 0x8000000414167c10 */ /* 0x010fe4000ff3e0ff */
[----:B---3--:R-:W-:Y:S02]  /*1330*/  IADD3 R20, P2, PT, R14, -UR4, RZ ;  /* 0x800000040e147c10 */ /* 0x008fe4000ff5e0ff */
[----:B------:R-:W-:Y:S02]  /*1340*/  IADD3.X R23, PT, PT, R21, ~UR5, RZ, P1, !PT ;  /* 0x8000000515177c10 */ /* 0x000fe40008ffe4ff */
[----:B------:R-:W-:-:S02]  /*1350*/  IADD3.X R21, PT, PT, R15, ~UR5, RZ, P2, !PT ;  /* 0x800000050f157c10 */ /* 0x000fc400097fe4ff */
[----:B------:R0:W3:Y:S02]  /*1360*/  LD.E.64 R14, desc[UR6][R10.64+0x38] ;  /* 0x000038060a0e7980 */ /* 0x0000e4000c101b00 */
[----:B------:R-:W1:Y:S01]  /*1370*/  I2F.F64.S64 R22, R22 ;  /* 0x0000001600167312 */ /* 0x000e620000301c00 */
[----:B------:R-:W-:-:S04]  /*1380*/  IADD3 R24, P1, PT, R24, -UR4, RZ ;  /* 0x8000000418187c10 */ /* 0x000fc8000ff3e0ff */
[----:B------:R-:W-:-:S03]  /*1390*/  IADD3.X R25, PT, PT, R25, ~UR5, RZ, P1, !PT ;  /* 0x8000000519197c10 */ /* 0x000fc60008ffe4ff */
[----:B------:R-:W4:Y:S01]  /*13a0*/  I2F.F64.S64 R20, R20 ;  /* 0x0000001400147312 */ /* 0x000f220000301c00 */
[----:B-1----:R-:W-:-:S07]  /*13b0*/  DFMA R18, R22, R22, R18 ;  /* 0x000000161612722b */ /* 0x002fce0000000012 */
[----:B------:R-:W1:Y:S01]  /*13c0*/  I2F.F64.S64 R24, R24 ;  /* 0x0000001800187312 */ /* 0x000e620000301c00 */
[----:B----4-:R-:W-:-:S08]  /*13d0*/  DFMA R18, R20, R20, R18 ;  /* 0x000000141412722b */ /* 0x010fd00000000012 */
[----:B-1----:R-:W-:Y:S01]  /*13e0*/  DFMA R18, R24, R24, R18 ;  /* 0x000000181812722b */ /* 0x002fe20000000012 */
[----:B0-----:R-:W-:-:S05]  /*13f0*/  IADD3 R10, P2, PT, R10, 0x80, RZ ;  /* 0x000000800a0a7810 */ /* 0x001fca0007f5e0ff */
[----:B------:R-:W-:Y:S01]  /*1400*/  IMAD.X R11, RZ, RZ, R11, P2 ;  /* 0x000000ffff0b7224 */ /* 0x000fe200010e060b */
[----:B--2---:R-:W-:-:S04]  /*1410*/  IADD3 R12, P1, PT, R12, -UR4, RZ ;  /* 0x800000040c0c7c10 */ /* 0x004fc8000ff3e0ff */
[----:B------:R-:W-:Y:S02]  /*1420*/  IADD3.X R13, PT, PT, R13, ~UR5, RZ, P1, !PT ;  /* 0x800000050d0d7c10 */ /* 0x000fe40008ffe4ff */
[----:B-----5:R-:W-:-:S04]  /*1430*/  IADD3 R16, P1, PT, R16, -UR4, RZ ;  /* 0x8000000410107c10 */ /* 0x020fc8000ff3e0ff */
[----:B------:R-:W0:Y:S01]  /*1440*/  I2F.F64.S64 R12, R12 ;  /* 0x0000000c000c7312 */ /* 0x000e220000301c00 */
[----:B------:R-:W-:Y:S02]  /*1450*/  IADD3.X R17, PT, PT, R17, ~UR5, RZ, P1, !PT ;  /* 0x8000000511117c10 */ /* 0x000fe40008ffe4ff */
[----:B---3--:R-:W-:-:S05]  /*1460*/  IADD3 R14, P1, PT, R14, -UR4, RZ ;  /* 0x800000040e0e7c10 */ /* 0x008fca000ff3e0ff */
[----:B------:R-:W1:Y:S01]  /*1470*/  I2F.F64.S64 R16, R16 ;  /* 0x0000001000107312 */ /* 0x000e620000301c00 */
[----:B------:R-:W-:Y:S02]  /*1480*/  IADD3.X R15, PT, PT, R15, ~UR5, RZ, P1, !PT ;  /* 0x800000050f0f7c10 */ /* 0x000fe40008ffe4ff */
[----:B------:R-:W-:-:S04]  /*1490*/  IADD3 R26, P1, PT, R26, -0x10, RZ ;  /* 0xfffffff01a1a7810 */ /* 0x000fc80007f3e0ff */
[----:B------:R-:W-:Y:S01]  /*14a0*/  IADD3.X R9, PT, PT, R9, -0x1, RZ, P1, !PT ;  /* 0xffffffff09097810 */ /* 0x000fe20000ffe4ff */
[----:B0-----:R-:W-:Y:S01]  /*14b0*/  DFMA R18, R12, R12, R18 ;  /* 0x0000000c0c12722b */ /* 0x001fe20000000012 */
[----:B------:R-:W-:Y:S01]  /*14c0*/  ISETP.NE.U32.AND P1, PT, R26, RZ, PT ;  /* 0x000000ff1a00720c */ /* 0x000fe20003f25070 */
[----:B------:R-:W0:Y:S03]  /*14d0*/  I2F.F64.S64 R14, R14 ;  /* 0x0000000e000e7312 */ /* 0x000e260000301c00 */
[----:B------:R-:W-:-:S03]  /*14e0*/  ISETP.NE.AND.EX P1, PT, R9, RZ, PT, P1 ;  /* 0x000000ff0900720c */ /* 0x000fc60003f25310 */
[----:B-1----:R-:W-:-:S08]  /*14f0*/  DFMA R18, R16, R16, R18 ;  /* 0x000000101012722b */ /* 0x002fd00000000012 */
[----:B0-----:R-:W-:Y:S02]  /*1500*/  DFMA R22, R14, R14, R18 ;  /* 0x0000000e0e16722b */ /* 0x001fe40000000012 */
[----:B------:R-:W-:Y:S09]  /*1510*/  @P1 BRA `(.L_x_16) ;  /* 0xfffffff800881947 */ /* 0x000ff2000383ffff */
[----:B------:R-:W-:Y:S05]  /*1520*/  BSYNC.RECONVERGENT B0 ;  /* 0x0000000000007941 */ /* 0x000fea0003800200 */
.L_x_15:
        /* <DEDUP_REMOVED lines=8> */
[----:B------:R-:W-:Y:S02]  /*15b0*/  R2UR UR4, R2 ;  /* 0x00000000020472ca */ /* 0x000fe400000e0000 */
[C---:B------:R-:W-:Y:S02]  /*15c0*/  R2UR UR5, R3.reuse ;  /* 0x00000000030572ca */ /* 0x040fe400000e0000 */
[----:B------:R-:W-:Y:S02]  /*15d0*/  LEA R28, P1, R6, R4, 0x3 ;  /* 0x00000004061c7211 */ /* 0x000fe400078218ff */
[----:B------:R-:W-:Y:S02]  /*15e0*/  R2UR UR6, R2 ;  /* 0x00000000020672ca */ /* 0x000fe400000e0000 */
[----:B------:R-:W-:Y:S02]  /*15f0*/  R2UR UR7, R3 ;  /* 0x00000000030772ca */ /* 0x000fe400000e0000 */
[----:B------:R-:W-:-:S02]  /*1600*/  LEA.HI.X R29, R6, R5, R7, 0x3, P1 ;  /* 0x00000005061d7211 */ /* 0x000fc400008f1c07 */
[----:B------:R-:W-:Y:S02]  /*1610*/  R2UR UR8, R2 ;  /* 0x00000000020872ca */ /* 0x000fe400000e0000 */
[----:B------:R-:W-:Y:S01]  /*1620*/  R2UR UR9, R3 ;  /* 0x00000000030972ca */ /* 0x000fe200000e0000 */
[----:B------:R-:W2:Y:S01]  /*1630*/  LD.E.64 R12, desc[UR4][R28.64] ;  /* 0x000000041c0c7980 */ /* 0x000ea2000c101b00 */
[----:B------:R-:W2:Y:S05]  /*1640*/  LDCU.64 UR4, c[0x0][0x388] ;  /* 0x00007100ff0477ac */ /* 0x000eaa0008000a00 */
[----:B------:R-:W3:Y:S04]  /*1650*/  LD.E.64 R16, desc[UR6][R28.64+0x8] ;  /* 0x000008061c107980 */ /* 0x000ee8000c101b00 */
[----:B------:R-:W4:Y:S04]  /*1660*/  LD.E.64 R26, desc[UR6][R28.64+0x18] ;  /* 0x000018061c1a7980 */ /* 0x000f28000c101b00 */
[----:B------:R-:W5:Y:S04]  /*1670*/  LD.E.64 R18, desc[UR8][R28.64+0x10] ;  /* 0x000010081c127980 */ /* 0x000f68000c101b00 */
[----:B------:R-:W4:Y:S04]  /*1680*/  LD.E.64 R10, desc[UR8][R28.64+0x20] ;  /* 0x000020081c0a7980 */ /* 0x000f28000c101b00 */
[----:B------:R-:W4:Y:S04]  /*1690*/  LD.E.64 R14, desc[UR6][R28.64+0x28] ;  /* 0x000028061c0e7980 */ /* 0x000f28000c101b00 */
[----:B------:R-:W4:Y:S04]  /*16a0*/  LD.E.64 R20, desc[UR8][R28.64+0x30] ;  /* 0x000030081c147980 */ /* 0x000f28000c101b00 */
[----:B------:R-:W4:Y:S01]  /*16b0*/  LD.E.64 R24, desc[UR6][R28.64+0x38] ;  /* 0x000038061c187980 */ /* 0x000f22000c101b00 */
[----:B--2---:R-:W-:-:S04]  /*16c0*/  IADD3 R12, P1, PT, R12, -UR4, RZ ;  /* 0x800000040c0c7c10 */ /* 0x004fc8000ff3e0ff */
[----:B------:R-:W-:Y:S02]  /*16d0*/  IADD3.X R13, PT, PT, R13, ~UR5, RZ, P1, !PT ;  /* 0x800000050d0d7c10 */ /* 0x000fe40008ffe4ff */
[----:B---3--:R-:W-:-:S04]  /*16e0*/  IADD3 R16, P1, PT, R16, -UR4, RZ ;  /* 0x8000000410107c10 */ /* 0x008fc8000ff3e0ff */
[----:B------:R-:W0:Y:S01]  /*16f0*/  I2F.F64.S64 R12, R12 ;  /* 0x0000000c000c7312 */ /* 0x000e220000301c00 */
[----:B------:R-:W-:Y:S02]  /*1700*/  IADD3.X R17, PT, PT, R17, ~UR5, RZ, P1, !PT ;  /* 0x8000000511117c10 */ /* 0x000fe40008ffe4ff */
[----:B-----5:R-:W-:-:S05]  /*1710*/  IADD3 R18, P2, PT, R18, -UR4, RZ ;  /* 0x8000000412127c10 */ /* 0x020fca000ff5e0ff */
[----:B------:R-:W1:Y:S01]  /*1720*/  I2F.F64.S64 R16, R16 ;  /* 0x0000001000107312 */ /* 0x000e620000301c00 */
[----:B------:R-:W-:Y:S02]  /*1730*/  IADD3.X R19, PT, PT, R19, ~UR5, RZ, P2, !PT ;  /* 0x8000000513137c10 */ /* 0x000fe400097fe4ff */
[----:B----4-:R-:W-:Y:S01]  /*1740*/  IADD3 R26, P1, PT, R26, -UR4, RZ ;  /* 0x800000041a1a7c10 */ /* 0x010fe2000ff3e0ff */
[----:B0-----:R-:W-:-:S04]  /*1750*/  DFMA R22, R12, R12, R22 ;  /* 0x0000000c0c16722b */ /* 0x001fc80000000016 */
[----:B------:R-:W0:Y:S01]  /*1760*/  I2F.F64.S64 R18, R18 ;  /* 0x0000001200127312 */ /* 0x000e220000301c00 */
[----:B------:R-:W-:Y:S02]  /*1770*/  IADD3.X R27, PT, PT, R27, ~UR5, RZ, P1, !PT ;  /* 0x800000051b1b7c10 */ /* 0x000fe40008ffe4ff */
[----:B------:R-:W-:Y:S01]  /*1780*/  IADD3 R10, P1, PT, R10, -UR4, RZ ;  /* 0x800000040a0a7c10 */ /* 0x000fe2000ff3e0ff */
[----:B-1----:R-:W-:-:S04]  /*1790*/  DFMA R22, R16, R16, R22 ;  /* 0x000000101016722b */ /* 0x002fc80000000016 */
[----:B------:R-:W1:Y:S01]  /*17a0*/  I2F.F64.S64 R26, R26 ;  /* 0x0000001a001a7312 */ /* 0x000e620000301c00 */
[----:B------:R-:W-:Y:S02]  /*17b0*/  IADD3.X R11, PT, PT, R11, ~UR5, RZ, P1, !PT ;  /* 0x800000050b0b7c10 */ /* 0x000fe40008ffe4ff */
[----:B------:R-:W-:Y:S01]  /*17c0*/  IADD3 R12, P1, PT, R14, -UR4, RZ ;  /* 0x800000040e0c7c10 */ /* 0x000fe2000ff3e0ff */
        /* <DEDUP_REMOVED lines=10> */
[----:B------:R-:W-:-:S03]  /*1870*/  IADD3.X R17, PT, PT, R25, ~UR5, RZ, P1, !PT ;  /* 0x8000000519117c10 */ /* 0x000fc60008ffe4ff */
[----:B-1----:R-:W-:-:S04]  /*1880*/  DFMA R22, R12, R12, R22 ;  /* 0x0000000c0c16722b */ /* 0x002fc80000000016 */
[----:B------:R-:W1:Y:S01]  /*1890*/  I2F.F64.S64 R16, R16 ;  /* 0x0000001000107312 */ /* 0x000e620000301c00 */
[----:B------:R-:W-:-:S03]  /*18a0*/  IADD3 R6, P1, PT, R6, 0x8, RZ ;  /* 0x0000000806067810 */ /* 0x000fc60007f3e0ff */
[----:B0-----:R-:W-:Y:S02]  /*18b0*/  DFMA R22, R14, R14, R22 ;  /* 0x0000000e0e16722b */ /* 0x001fe40000000016 */
[----:B------:R-:W-:-:S06]  /*18c0*/  IMAD.X R7, RZ, RZ, R7, P1 ;  /* 0x000000ffff077224 */ /* 0x000fcc00008e0607 */
[----:B-1----:R-:W-:-:S11]  /*18d0*/  DFMA R22, R16, R16, R22 ;  /* 0x000000101016722b */ /* 0x002fd60000000016 */
.L_x_18:
[----:B------:R-:W-:Y:S05]  /*18e0*/  @!P0 BRA `(.L_x_17) ;  /* 0x0000000000dc8947 */ /* 0x000fea0003800000 */
[----:B------:R-:W-:Y:S01]  /*18f0*/  ISETP.GE.U32.AND P1, PT, R9, 0x4, PT ;  /* 0x000000040900780c */ /* 0x000fe20003f26070 */
[----:B------:R-:W-:Y:S01]  /*1900*/  IMAD.MOV.U32 R0, RZ, RZ, RZ ;  /* 0x000000ffff007224 */ /* 0x000fe200078e00ff */
[----:B------:R-:W-:Y:S02]  /*1910*/  LOP3.LUT R10, R8, 0x3, RZ, 0xc0, !PT ;  /* 0x00000003080a7812 */ /* 0x000fe400078ec0ff */
[----:B------:R-:W-:Y:S02]  /*1920*/  ISETP.GE.U32.AND.EX P1, PT, RZ, RZ, PT, P1 ;  /* 0x000000ffff00720c */ /* 0x000fe40003f26110 */
[----:B------:R-:W-:-:S04]  /*1930*/  ISETP.NE.U32.AND P0, PT, R10, RZ, PT ;  /* 0x000000ff0a00720c */ /* 0x000fc80003f05070 */
[----:B------:R-:W-:-:S07]  /*1940*/  ISETP.NE.AND.EX P0, PT, R0, RZ, PT, P0 ;  /* 0x000000ff0000720c */ /* 0x000fce0003f05300 */
[----:B------:R-:W-:Y:S06]  /*1950*/  @!P1 BRA `(.L_x_19) ;  /* 0x0000000000749947 */ /* 0x000fec0003800000 */
[----:B------:R-:W-:Y:S02]  /*1960*/  R2UR UR4, R2 ;  /* 0x00000000020472ca */ /* 0x000fe400000e0000 */
[C---:B------:R-:W-:Y:S02]  /*1970*/  R2UR UR5, R3.reuse ;  /* 0x00000000030572ca */ /* 0x040fe400000e0000 */
[----:B------:R-:W-:Y:S02]  /*1980*/  LEA R18, P1, R6, R4, 0x3 ;  /* 0x0000000406127211 */ /* 0x000fe400078218ff */
[----:B------:R-:W-:Y:S02]  /*1990*/  R2UR UR6, R2 ;  /* 0x00000000020672ca */ /* 0x000fe400000e0000 */
[----:B------:R-:W-:Y:S02]  /*19a0*/  LEA.HI.X R19, R6, R5, R7, 0x3, P1 ;  /* 0x0000000506137211 */ /* 0x000fe400008f1c07 */
[----:B------:R-:W-:-:S05]  /*19b0*/  R2UR UR7, R3 ;  /* 0x00000000030772ca */ /* 0x000fca00000e0000 */
[----:B------:R-:W2:Y:S04]  /*19c0*/  LD.E.64 R8, desc[UR4][R18.64] ;  /* 0x0000000412087980 */ /* 0x000ea8000c101b00 */
[----:B------:R-:W3:Y:S01]  /*19d0*/  LD.E.64 R14, desc[UR4][R18.64+0x10] ;  /* 0x00001004120e7980 */ /* 0x000ee2000c101b00 */
[----:B------:R-:W2:Y:S03]  /*19e0*/  LDCU.64 UR4, c[0x0][0x388] ;  /* 0x00007100ff0477ac */ /* 0x000ea60008000a00 */
[----:B------:R-:W4:Y:S04]  /*19f0*/  LD.E.64 R16, desc[UR6][R18.64+0x8] ;  /* 0x0000080612107980 */ /* 0x000f28000c101b00 */
[----:B------:R-:W5:Y:S01]  /*1a00*/  LD.E.64 R12, desc[UR6][R18.64+0x18] ;  /* 0x00001806120c7980 */ /* 0x000f62000c101b00 */
[----:B--2---:R-:W-:-:S04]  /*1a10*/  IADD3 R8, P1, PT, R8, -UR4, RZ ;  /* 0x8000000408087c10 */ /* 0x004fc8000ff3e0ff */
[----:B------:R-:W-:Y:S02]  /*1a20*/  IADD3.X R9, PT, PT, R9, ~UR5, RZ, P1, !PT ;  /* 0x8000000509097c10 */ /* 0x000fe40008ffe4ff */
[----:B----4-:R-:W-:-:S04]  /*1a30*/  IADD3 R16, P1, PT, R16, -UR4, RZ ;  /* 0x8000000410107c10 */ /* 0x010fc8000ff3e0ff */
[----:B------:R-:W0:Y:S01]  /*1a40*/  I2F.F64.S64 R8, R8 ;  /* 0x0000000800087312 */ /* 0x000e220000301c00 */
[----:B------:R-:W-:Y:S02]  /*1a50*/  IADD3.X R17, PT, PT, R17, ~UR5, RZ, P1, !PT ;  /* 0x8000000511117c10 */ /* 0x000fe40008ffe4ff */
[----:B---3--:R-:W-:-:S05]  /*1a60*/  IADD3 R14, P1, PT, R14, -UR4, RZ ;  /* 0x800000040e0e7c10 */ /* 0x008fca000ff3e0ff */
[----:B------:R-:W1:Y:S01]  /*1a70*/  I2F.F64.S64 R16, R16 ;  /* 0x0000001000107312 */ /* 0x000e620000301c00 */
[----:B------:R-:W-:Y:S02]  /*1a80*/  IADD3.X R15, PT, PT, R15, ~UR5, RZ, P1, !PT ;  /* 0x800000050f0f7c10 */ /* 0x000fe40008ffe4ff */
[----:B-----5:R-:W-:Y:S01]  /*1a90*/  IADD3 R12, P1, PT, R12, -UR4, RZ ;  /* 0x800000040c0c7c10 */ /* 0x020fe2000ff3e0ff */
        /* <DEDUP_REMOVED lines=9> */
.L_x_19:
[----:B------:R-:W-:Y:S05]  /*1b30*/  @!P0 BRA `(.L_x_17) ;  /* 0x0000000000488947 */ /* 0x000fea0003800000 */
[----:B------:R-:W-:-:S04]  /*1b40*/  LEA R8, P0, R6, R4, 0x3 ;  /* 0x0000000406087211 */ /* 0x000fc800078018ff */
[----:B------:R-:W-:-:S09]  /*1b50*/  LEA.HI.X R7, R6, R5, R7, 0x3, P0 ;  /* 0x0000000506077211 */ /* 0x000fd200000f1c07 */
.L_x_20:
[----:B------:R-:W-:Y:S01]  /*1b60*/  R2UR UR4, R2 ;  /* 0x00000000020472ca */ /* 0x000fe200000e0000 */
[----:B------:R-:W-:Y:S01]  /*1b70*/  IMAD.MOV.U32 R6, RZ, RZ, R8 ;  /* 0x000000ffff067224 */ /* 0x000fe200078e0008 */
[----:B------:R-:W-:-:S13]  /*1b80*/  R2UR UR5, R3 ;  /* 0x00000000030572ca */ /* 0x000fda00000e0000 */
[----:B------:R0:W2:Y:S01]  /*1b90*/  LD.E.64 R4, desc[UR4][R6.64] ;  /* 0x0000000406047980 */ /* 0x0000a2000c101b00 */
[----:B------:R-:W2:Y:S01]  /*1ba0*/  LDCU.64 UR4, c[0x0][0x388] ;  /* 0x00007100ff0477ac */ /* 0x000ea20008000a00 */
[----:B------:R-:W-:-:S05]  /*1bb0*/  IADD3 R8, P1, PT, R8, 0x8, RZ ;  /* 0x0000000808087810 */ /* 0x000fca0007f3e0ff */
[----:B0-----:R-:W-:Y:S01]  /*1bc0*/  IMAD.X R7, RZ, RZ, R7, P1 ;  /* 0x000000ffff077224 */ /* 0x001fe200008e0607 */
[----:B--2---:R-:W-:-:S04]  /*1bd0*/  IADD3 R4, P0, PT, R4, -UR4, RZ ;  /* 0x8000000404047c10 */ /* 0x004fc8000ff1e0ff */
[----:B------:R-:W-:Y:S02]  /*1be0*/  IADD3.X R5, PT, PT, R5, ~UR5, RZ, P0, !PT ;  /* 0x8000000505057c10 */ /* 0x000fe400087fe4ff */
[----:B------:R-:W-:-:S04]  /*1bf0*/  IADD3 R10, P0, PT, R10, -0x1, RZ ;  /* 0xffffffff0a0a7810 */ /* 0x000fc80007f1e0ff */
[----:B------:R-:W-:Y:S01]  /*1c00*/  IADD3.X R0, PT, PT, R0, -0x1, RZ, P0, !PT ;  /* 0xffffffff00007810 */ /* 0x000fe200007fe4ff */
[----:B------:R-:W0:Y:S01]  /*1c10*/  I2F.F64.S64 R4, R4 ;  /* 0x0000000400047312 */ /* 0x000e220000301c00 */
[----:B------:R-:W-:-:S04]  /*1c20*/  ISETP.NE.U32.AND P0, PT, R10, RZ, PT ;  /* 0x000000ff0a00720c */ /* 0x000fc80003f05070 */
[----:B------:R-:W-:Y:S01]  /*1c30*/  ISETP.NE.AND.EX P0, PT, R0, RZ, PT, P0 ;  /* 0x000000ff0000720c */ /* 0x000fe20003f05300 */
[----:B0-----:R-:W-:-:S12]  /*1c40*/  DFMA R22, R4, R4, R22 ;  /* 0x000000040416722b */ /* 0x001fd80000000016 */
[----:B------:R-:W-:Y:S05]  /*1c50*/  @P0 BRA `(.L_x_20) ;  /* 0xfffffffc00c00947 */ /* 0x000fea000383ffff */
.L_x_17:
[----:B------:R-:W-:Y:S05]  /*1c60*/  BSYNC.RECONVERGENT B0 ;  /* 0x0000000000007941 */ /* 0x000fea0003800200 */
.L_x_14:
[----:B------:R-:W0:Y:S02]  /*1c70*/  LDCU.64 UR4, c[0x0][0x390] ;  /* 0x00007200ff0477ac */ /* 0x000e240008000a00 */
[----:B0-----:R-:W-:-:S14]  /*1c80*/  DSETP.GEU.AND P0, PT, R22, UR4, PT ;  /* 0x0000000416007e2a */ /* 0x001fdc000bf0e000 */
[----:B------:R-:W-:Y:S05]  /*1c90*/  @P0 EXIT ;  /* 0x000000000000094d */ /* 0x000fea0003800000 */
[----:B------:R-:W0:Y:S01]  /*1ca0*/  LDC.64 R4, c[0x0][0x3a0] ;  /* 0x0000e800ff047b82 */ /* 0x000e220000000a00 */
[----:B------:R-:W-:Y:S02]  /*1cb0*/  R2UR UR4, R2 ;  /* 0x00000000020472ca */ /* 0x000fe400000e0000 */
[----:B------:R-:W-:Y:S01]  /*1cc0*/  R2UR UR5, R3 ;  /* 0x00000000030572ca */ /* 0x000fe200000e0000 */
[----:B------:R-:W-:-:S12]  /*1cd0*/  IMAD.MOV.U32 R3, RZ, RZ, 0x3f800000 ;  /* 0x3f800000ff037424 */ /* 0x000fd800078e00ff */
[----:B0-----:R-:W-:Y:S01]  /*1ce0*/  REDG.E.ADD.F32.FTZ.RN.STRONG.GPU desc[UR4][R4.64], R3 ;  /* 0x00000003040079a6 */ /* 0x001fe2000c12f304 */
[----:B------:R-:W-:Y:S05]  /*1cf0*/  EXIT ;  /* 0x000000000000794d */ /* 0x000fea0003800000 */
        .weak           $__internal_0_$__cuda_sm20_div_s64
        .type           $__internal_0_$__cuda_sm20_div_s64,@function
        .size           $__internal_0_$__cuda_sm20_div_s64,(.L_x_22 - $__internal_0_$__cuda_sm20_div_s64)
$__internal_0_$__cuda_sm20_div_s64:
[----:B------:R-:W0:Y:S01]  /*1d00*/  LDCU.64 UR6, c[0x0][0x380] ;  /* 0x00007000ff0677ac */ /* 0x000e220008000a00 */
[----:B------:R-:W-:Y:S01]  /*1d10*/  ISETP.GE.AND P3, PT, R17, RZ, PT ;  /* 0x000000ff1100720c */ /* 0x000fe20003f66270 */
[----:B0-----:R-:W-:Y:S02]  /*1d20*/  UIADD3 UR4, UP1, UPT, URZ, -UR6, URZ ;  /* 0x80000006ff047290 */ /* 0x001fe4000ff3e0ff */
[----:B------:R-:W-:Y:S02]  /*1d30*/  UISETP.GE.AND UP0, UPT, UR7, URZ, UPT ;  /* 0x000000ff0700728c */ /* 0x000fe4000bf06270 */
[----:B------:R-:W-:Y:S02]  /*1d40*/  UIADD3.X UR5, UPT, UPT, URZ, ~UR7, URZ, UP1, !UPT ;  /* 0x80000007ff057290 */ /* 0x000fe40008ffe4ff */
[----:B------:R-:W-:Y:S02]  /*1d50*/  USEL UR4, UR4, UR6, !UP0 ;  /* 0x0000000604047287 */ /* 0x000fe4000c000000 */
[----:B------:R-:W-:-:S09]  /*1d60*/  USEL UR5, UR5, UR7, !UP0 ;  /* 0x0000000705057287 */ /* 0x000fd2000c000000 */
[----:B------:R-:W0:Y:S08]  /*1d70*/  I2F.U64.RP R7, UR4 ;  /* 0x0000000400077d12 */ /* 0x000e300008309000 */
[----:B0-----:R-:W0:Y:S02]  /*1d80*/  MUFU.RCP R7, R7 ;  /* 0x0000000700077308 */ /* 0x001e240000001000 */
[----:B0-----:R-:W-:-:S06]  /*1d90*/  VIADD R10, R7, 0x1ffffffe ;  /* 0x1ffffffe070a7836 */ /* 0x001fcc0000000000 */
[----:B------:R-:W0:Y:S02]  /*1da0*/  F2I.U64.TRUNC R10, R10 ;  /* 0x0000000a000a7311 */ /* 0x000e24000020d800 */
[----:B0-----:R-:W-:-:S04]  /*1db0*/  IMAD.WIDE.U32 R12, R10, UR4, RZ ;  /* 0x000000040a0c7c25 */ /* 0x001fc8000f8e00ff */
[C---:B------:R-:W-:Y:S01]  /*1dc0*/  IMAD R9, R10.reuse, UR5, R13 ;  /* 0x000000050a097c24 */ /* 0x040fe2000f8e020d */
[----:B------:R-:W-:Y:S01]  /*1dd0*/  IADD3 R15, P0, PT, RZ, -R12, RZ ;  /* 0x8000000cff0f7210 */ /* 0x000fe20007f1e0ff */
[----:B------:R-:W-:Y:S02]  /*1de0*/  IMAD.MOV.U32 R13, RZ, RZ, R10 ;  /* 0x000000ffff0d7224 */ /* 0x000fe400078e000a */
[----:B------:R-:W-:Y:S02]  /*1df0*/  IMAD R9, R11, UR4, R9 ;  /* 0x000000040b097c24 */ /* 0x000fe4000f8e0209 */
[----:B------:R-:W-:-:S04]  /*1e00*/  IMAD.HI.U32 R12, R10, R15, RZ ;  /* 0x0000000f0a0c7227 */ /* 0x000fc800078e00ff */
[----:B------:R-:W-:-:S04]  /*1e10*/  IMAD.X R9, RZ, RZ, ~R9, P0 ;  /* 0x000000ffff097224 */ /* 0x000fc800000e0e09 */
[----:B------:R-:W-:-:S04]  /*1e20*/  IMAD.WIDE.U32 R12, P0, R10, R9, R12 ;  /* 0x000000090a0c7225 */ /* 0x000fc8000780000c */
[C---:B------:R-:W-:Y:S02]  /*1e30*/  IMAD R19, R11.reuse, R9, RZ ;  /* 0x000000090b137224 */ /* 0x040fe400078e02ff */
[----:B------:R-:W-:-:S04]  /*1e40*/  IMAD.HI.U32 R12, P1, R11, R15, R12 ;  /* 0x0000000f0b0c7227 */ /* 0x000fc8000782000c */
[----:B------:R-:W-:Y:S01]  /*1e50*/  IMAD.HI.U32 R7, R11, R9, RZ ;  /* 0x000000090b077227 */ /* 0x000fe200078e00ff */
[----:B------:R-:W-:-:S03]  /*1e60*/  IADD3 R13, P2, PT, R19, R12, RZ ;  /* 0x0000000c130d7210 */ /* 0x000fc60007f5e0ff */
[----:B------:R-:W-:Y:S02]  /*1e70*/  IMAD.X R7, R7, 0x1, R11, P0 ;  /* 0x0000000107077824 */ /* 0x000fe400000e060b */
[----:B------:R-:W-:-:S03]  /*1e80*/  IMAD.WIDE.U32 R10, R13, UR4, RZ ;  /* 0x000000040d0a7c25 */ /* 0x000fc6000f8e00ff */
[----:B------:R-:W-:Y:S01]  /*1e90*/  IADD3.X R9, PT, PT, RZ, RZ, R7, P2, P1 ;  /* 0x000000ffff097210 */ /* 0x000fe200017e2407 */
[----:B------:R-:W-:Y:S01]  /*1ea0*/  IMAD R12, R13, UR5, R11 ;  /* 0x000000050d0c7c24 */ /* 0x000fe2000f8e020b */
[----:B------:R-:W-:-:S03]  /*1eb0*/  IADD3 R11, P0, PT, RZ, -R10, RZ ;  /* 0x8000000aff0b7210 */ /* 0x000fc60007f1e0ff */
[----:B------:R-:W-:Y:S02]  /*1ec0*/  IMAD R7, R9, UR4, R12 ;  /* 0x0000000409077c24 */ /* 0x000fe4000f8e020c */
[----:B------:R-:W-:-:S04]  /*1ed0*/  IMAD.HI.U32 R12, R13, R11, RZ ;  /* 0x0000000b0d0c7227 */ /* 0x000fc800078e00ff */
[----:B------:R-:W-:Y:S01]  /*1ee0*/  IMAD.X R10, RZ, RZ, ~R7, P0 ;  /* 0x000000ffff0a7224 */ /* 0x000fe200000e0e07 */
[----:B------:R-:W-:-:S03]  /*1ef0*/  IADD3 R7, P4, PT, RZ, -R16, RZ ;  /* 0x80000010ff077210 */ /* 0x000fc60007f9e0ff */
[----:B------:R-:W-:Y:S01]  /*1f00*/  IMAD.WIDE.U32 R12, P0, R13, R10, R12 ;  /* 0x0000000a0d0c7225 */ /* 0x000fe2000780000c */
[----:B------:R-:W-:-:S03]  /*1f10*/  SEL R7, R7, R16, !P3 ;  /* 0x0000001007077207 */ /* 0x000fc60005800000 */
[----:B------:R-:W-:Y:S02]  /*1f20*/  IMAD.X R14, RZ, RZ, ~R17, P4 ;  /* 0x000000ffff0e7224 */ /* 0x000fe400020e0e11 */
[----:B------:R-:W-:-:S03]  /*1f30*/  IMAD.HI.U32 R12, P1, R9, R11, R12 ;  /* 0x0000000b090c7227 */ /* 0x000fc6000782000c */
[----:B------:R-:W-:Y:S01]  /*1f40*/  SEL R15, R14, R17, !P3 ;  /* 0x000000110e0f7207 */ /* 0x000fe20005800000 */
[CC--:B------:R-:W-:Y:S02]  /*1f50*/  IMAD R11, R9.reuse, R10.reuse, RZ ;  /* 0x0000000a090b7224 */ /* 0x0c0fe400078e02ff */
[----:B------:R-:W-:-:S03]  /*1f60*/  IMAD.HI.U32 R10, R9, R10, RZ ;  /* 0x0000000a090a7227 */ /* 0x000fc600078e00ff */
[----:B------:R-:W-:Y:S01]  /*1f70*/  IADD3 R12, P2, PT, R11, R12, RZ ;  /* 0x0000000c0b0c7210 */ /* 0x000fe20007f5e0ff */
[----:B------:R-:W-:Y:S02]  /*1f80*/  IMAD.X R9, R10, 0x1, R9, P0 ;  /* 0x000000010a097824 */ /* 0x000fe400000e0609 */
[----:B------:R-:W-:Y:S02]  /*1f90*/  IMAD.MOV.U32 R11, RZ, RZ, RZ ;  /* 0x000000ffff0b7224 */ /* 0x000fe400078e00ff */
[----:B------:R-:W-:Y:S01]  /*1fa0*/  IMAD.HI.U32 R10, R12, R7, RZ ;  /* 0x000000070c0a7227 */ /* 0x000fe200078e00ff */
[----:B------:R-:W-:-:S03]  /*1fb0*/  IADD3.X R9, PT, PT, RZ, RZ, R9, P2, P1 ;  /* 0x000000ffff097210 */ /* 0x000fc600017e2409 */
[----:B------:R-:W-:-:S04]  /*1fc0*/  IMAD.WIDE.U32 R10, R12, R15, R10 ;  /* 0x0000000f0c0a7225 */ /* 0x000fc800078e000a */
[C---:B------:R-:W-:Y:S02]  /*1fd0*/  IMAD R13, R9.reuse, R15, RZ ;  /* 0x0000000f090d7224 */ /* 0x040fe400078e02ff */
[----:B------:R-:W-:-:S04]  /*1fe0*/  IMAD.HI.U32 R10, P0, R9, R7, R10 ;  /* 0x00000007090a7227 */ /* 0x000fc8000780000a */
[----:B------:R-:W-:Y:S01]  /*1ff0*/  IMAD.HI.U32 R9, R9, R15, RZ ;  /* 0x0000000f09097227 */ /* 0x000fe200078e00ff */
[----:B------:R-:W-:-:S03]  /*2000*/  IADD3 R13, P1, PT, R13, R10, RZ ;  /* 0x0000000a0d0d7210 */ /* 0x000fc60007f3e0ff */
[----:B------:R-:W-:Y:S02]  /*2010*/  IMAD.X R9, RZ, RZ, R9, P0 ;  /* 0x000000ffff097224 */ /* 0x000fe400000e0609 */
[----:B------:R-:W-:-:S04]  /*2020*/  IMAD.WIDE.U32 R10, R13, UR4, RZ ;  /* 0x000000040d0a7c25 */ /* 0x000fc8000f8e00ff */
[----:B------:R-:W-:Y:S01]  /*2030*/  IMAD.X R9, RZ, RZ, R9, P1 ;  /* 0x000000ffff097224 */ /* 0x000fe200008e0609 */
[----:B------:R-:W-:Y:S01]  /*2040*/  IADD3 R10, P1, PT, -R10, R7, RZ ;  /* 0x000000070a0a7210 */ /* 0x000fe20007f3e1ff */
[----:B------:R-:W-:-:S03]  /*2050*/  IMAD R12, R13, UR5, R11 ;  /* 0x000000050d0c7c24 */ /* 0x000fc6000f8e020b */
[----:B------:R-:W-:Y:S01]  /*2060*/  ISETP.GE.U32.AND P0, PT, R10, UR4, PT ;  /* 0x000000040a007c0c */ /* 0x000fe2000bf06070 */
[----:B------:R-:W-:-:S04]  /*2070*/  IMAD R12, R9, UR4, R12 ;  /* 0x00000004090c7c24 */ /* 0x000fc8000f8e020c */
[----:B------:R-:W-:Y:S01]  /*2080*/  IMAD.X R14, R15, 0x1, ~R12, P1 ;  /* 0x000000010f0e7824 */ /* 0x000fe200008e0e0c */
[----:B------:R-:W-:Y:S02]  /*2090*/  IADD3 R7, P1, PT, R10, -UR4, RZ ;  /* 0x800000040a077c10 */ /* 0x000fe4000ff3e0ff */
[----:B------:R-:W-:Y:S02]  /*20a0*/  IADD3 R12, P2, PT, R13, 0x1, RZ ;  /* 0x000000010d0c7810 */ /* 0x000fe40007f5e0ff */
[C---:B------:R-:W-:Y:S02]  /*20b0*/  ISETP.GE.U32.AND.EX P0, PT, R14.reuse, UR5, PT, P0 ;  /* 0x000000050e007c0c */ /* 0x040fe4000bf06100 */
[----:B------:R-:W-:Y:S02]  /*20c0*/  IADD3.X R11, PT, PT, R14, ~UR5, RZ, P1, !PT ;  /* 0x800000050e0b7c10 */ /* 0x000fe40008ffe4ff */
[----:B------:R-:W-:Y:S01]  /*20d0*/  SEL R7, R7, R10, P0 ;  /* 0x0000000a07077207 */ /* 0x000fe20000000000 */
[----:B------:R-:W-:Y:S01]  /*20e0*/  IMAD.X R10, RZ, RZ, R9, P2 ;  /* 0x000000ffff0a7224 */ /* 0x000fe200010e0609 */
[----:B------:R-:W-:-:S02]  /*20f0*/  SEL R12, R12, R13, P0 ;  /* 0x0000000d0c0c7207 */ /* 0x000fc40000000000 */
[----:B------:R-:W-:Y:S02]  /*2100*/  SEL R11, R11, R14, P0 ;  /* 0x0000000e0b0b7207 */ /* 0x000fe40000000000 */
[----:B------:R-:W-:Y:S02]  /*2110*/  ISETP.GE.U32.AND P1, PT, R7, UR4, PT ;  /* 0x0000000407007c0c */ /* 0x000fe4000bf26070 */
[----:B------:R-:W-:Y:S02]  /*2120*/  SEL R9, R10, R9, P0 ;  /* 0x000000090a097207 */ /* 0x000fe40000000000 */
[----:B------:R-:W-:Y:S02]  /*2130*/  IADD3 R7, P2, PT, R12, 0x1, RZ ;  /* 0x000000010c077810 */ /* 0x000fe40007f5e0ff */
[----:B------:R-:W-:Y:S02]  /*2140*/  ISETP.GE.U32.AND.EX P0, PT, R11, UR5, PT, P1 ;  /* 0x000000050b007c0c */ /* 0x000fe4000bf06110 */
[----:B------:R-:W-:Y:S01]  /*2150*/  LOP3.LUT R11, R17, UR7, RZ, 0x3c, !PT ;  /* 0x00000007110b7c12 */ /* 0x000fe2000f8e3cff */
[----:B------:R-:W-:Y:S01]  /*2160*/  IMAD.X R10, RZ, RZ, R9, P2 ;  /* 0x000000ffff0a7224 */ /* 0x000fe200010e0609 */
[----:B------:R-:W-:-:S02]  /*2170*/  SEL R7, R7, R12, P0 ;  /* 0x0000000c07077207 */ /* 0x000fc40000000000 */
[----:B------:R-:W-:Y:S02]  /*2180*/  ISETP.GE.AND P1, PT, R11, RZ, PT ;  /* 0x000000ff0b00720c */ /* 0x000fe40003f26270 */
[----:B------:R-:W-:Y:S02]  /*2190*/  SEL R10, R10, R9, P0 ;  /* 0x000000090a0a7207 */ /* 0x000fe40000000000 */
[-C--:B------:R-:W-:Y:S02]  /*21a0*/  IADD3 R12, P2, PT, RZ, -R7.reuse, RZ ;  /* 0x80000007ff0c7210 */ /* 0x080fe40007f5e0ff */
[----:B------:R-:W-:Y:S02]  /*21b0*/  ISETP.NE.U32.AND P0, PT, RZ, UR6, PT ;  /* 0x00000006ff007c0c */ /* 0x000fe4000bf05070 */
[----:B------:R-:W-:Y:S01]  /*21c0*/  SEL R7, R12, R7, !P1 ;  /* 0x000000070c077207 */ /* 0x000fe20004800000 */
[----:B------:R-:W-:Y:S01]  /*21d0*/  IMAD.X R9, RZ, RZ, ~R10, P2 ;  /* 0x000000ffff097224 */ /* 0x000fe200010e0e0a */
[----:B------:R-:W-:-:S04]  /*21e0*/  ISETP.NE.AND.EX P0, PT, RZ, UR7, PT, P0 ;  /* 0x00000007ff007c0c */ /* 0x000fc8000bf05300 */
[----:B------:R-:W-:Y:S01]  /*21f0*/  SEL R10, R9, R10, !P1 ;  /* 0x0000000a090a7207 */ /* 0x000fe20004800000 */
[----:B------:R-:W-:Y:S01]  /*2200*/  IMAD.MOV.U32 R9, RZ, RZ, 0x0 ;  /* 0x00000000ff097424 */ /* 0x000fe200078e00ff */
[----:B------:R-:W-:Y:S02]  /*2210*/  SEL R7, R7, 0xffffffff, P0 ;  /* 0xffffffff07077807 */ /* 0x000fe40000000000 */
[----:B------:R-:W-:Y:S01]  /*2220*/  SEL R10, R10, 0xffffffff, P0 ;  /* 0xffffffff0a0a7807 */ /* 0x000fe20000000000 */
[----:B------:R-:W-:Y:S06]  /*2230*/  RET.REL.NODEC R8 `(_Z15count_in_v1_gpulldlPf) ;  /* 0xffffffdc08707950 */ /* 0x000fec0003c3ffff */
.L_x_21:
[----:B------:R-:W-:-:S00]  /*2240*/  BRA `(.L_x_21) ;  /* 0xfffffffc00fc7947 */ /* 0x000fc0000383ffff */
[----:B------:R-:W-:-:S00]  /*2250*/  NOP ;  /* 0x0000000000007918 */ /* 0x000fc00000000000 */
        /* <DEDUP_REMOVED lines=10> */
.L_x_22:


//--------------------- .nv.shared.reserved.0     --------------------------
	.section	.nv.shared.reserved.0,"aw",@nobits
	.weak		__nv_reservedSMEM_offset_0_alias
	.size		__nv_reservedSMEM_offset_0_alias, 0, 64
	.other		__nv_reservedSMEM_offset_0_alias,@"STO_CUDA_RESERVED_SHARED STV_DEFAULT"
__nv_reservedSMEM_offset_0_alias:
	.zero		0
	.zero		64


//--------------------- .nv.constant0._Z15count_in_v1_gpulldlPf --------------------------
	.section	.nv.constant0._Z15count_in_v1_gpulldlPf,"a",@progbits
	.sectionflags	@""
	.align	4
.nv.constant0._Z15count_in_v1_gpulldlPf:
	.zero		936


//--------------------- SYMBOLS --------------------------

	.type		.nv.reservedSmem.offset0,@object
	.size		.nv.reservedSmem.offset0,0x4
	.type		malloc,@function
